	.headerflags	@"EF_CUDA_TEXMODE_UNIFIED EF_CUDA_64BIT_ADDRESS EF_CUDA_ACCELERATORS EF_CUDA_SM90 EF_CUDA_VIRTUAL_SM(EF_CUDA_SM90)"
	.elftype	@"ET_EXEC"


//--------------------- .nv.info                  --------------------------
	.section	.nv.info,"",@"SHT_CUDA_INFO"
	.align	4


	//----- nvinfo : EIATTR_REGCOUNT
	.align		4
        /*0000*/ 	.byte	0x04, 0x2f
        /*0002*/ 	.short	(.L_1 - .L_0)
	.align		4
.L_0:
        /*0004*/ 	.word	index@(triton_poi_fused__unsafe_index_add_mul_sub_29)
        /*0008*/ 	.word	0x00000048


	//----- nvinfo : EIATTR_MIN_STACK_SIZE
	.align		4
.L_1:
        /*000c*/ 	.byte	0x04, 0x12
        /*000e*/ 	.short	(.L_3 - .L_2)
	.align		4
.L_2:
        /*0010*/ 	.word	index@(triton_poi_fused__unsafe_index_add_mul_sub_29)
        /*0014*/ 	.word	0x00000000


	//----- nvinfo : EIATTR_FRAME_SIZE
	.align		4
.L_3:
        /*0018*/ 	.byte	0x04, 0x11
        /*001a*/ 	.short	(.L_5 - .L_4)
	.align		4
.L_4:
        /*001c*/ 	.word	index@(triton_poi_fused__unsafe_index_add_mul_sub_29)
        /*0020*/ 	.word	0x00000000


	//----- nvinfo : EIATTR_MIN_STACK_SIZE
	.align		4
.L_5:
        /*0024*/ 	.byte	0x04, 0x12
        /*0026*/ 	.short	(.L_7 - .L_6)
	.align		4
.L_6:
        /*0028*/ 	.word	index@(triton_poi_fused__unsafe_index_add_mul_sub_29)
        /*002c*/ 	.word	0x00000000
.L_7:


//--------------------- .nv.info.triton_poi_fused__unsafe_index_add_mul_sub_29 --------------------------
	.section	.nv.info.triton_poi_fused__unsafe_index_add_mul_sub_29,"",@"SHT_CUDA_INFO"
	.sectionflags	@""
	.align	4


	//----- nvinfo : EIATTR_CUDA_API_VERSION
	.align		4
        /*0000*/ 	.byte	0x04, 0x37
        /*0002*/ 	.short	(.L_9 - .L_8)
.L_8:
        /*0004*/ 	.word	0x0000007c


	//----- nvinfo : EIATTR_KPARAM_INFO
	.align		4
.L_9:
        /*0008*/ 	.byte	0x04, 0x17
        /*000a*/ 	.short	(.L_11 - .L_10)
.L_10:
        /*000c*/ 	.word	0x00000000
        /*0010*/ 	.short	0x000a
        /*0012*/ 	.short	0x0050
        /*0014*/ 	.byte	0x00, 0xf0, 0x11, 0x00


	//----- nvinfo : EIATTR_KPARAM_INFO
	.align		4
.L_11:
        /*0018*/ 	.byte	0x04, 0x17
        /*001a*/ 	.short	(.L_13 - .L_12)
.L_12:
        /*001c*/ 	.word	0x00000000
        /*0020*/ 	.short	0x0009
        /*0022*/ 	.short	0x0048
        /*0024*/ 	.byte	0x00, 0xf4, 0x21, 0x00


	//----- nvinfo : EIATTR_KPARAM_INFO
	.align		4
.L_13:
        /*0028*/ 	.byte	0x04, 0x17
        /*002a*/ 	.short	(.L_15 - .L_14)
.L_14:
        /*002c*/ 	.word	0x00000000
        /*0030*/ 	.short	0x0008
        /*0032*/ 	.short	0x0040
        /*0034*/ 	.byte	0x00, 0xf4, 0x21, 0x00


	//----- nvinfo : EIATTR_KPARAM_INFO
	.align		4
.L_15:
        /*0038*/ 	.byte	0x04, 0x17
        /*003a*/ 	.short	(.L_17 - .L_16)
.L_16:
        /*003c*/ 	.word	0x00000000
        /*0040*/ 	.short	0x0007
        /*0042*/ 	.short	0x0038
        /*0044*/ 	.byte	0x00, 0xf4, 0x21, 0x00


	//----- nvinfo : EIATTR_KPARAM_INFO
	.align		4
.L_17:
        /*0048*/ 	.byte	0x04, 0x17
        /*004a*/ 	.short	(.L_19 - .L_18)
.L_18:
        /*004c*/ 	.word	0x00000000
        /*0050*/ 	.short	0x0006
        /*0052*/ 	.short	0x0030
        /*0054*/ 	.byte	0x00, 0xf4, 0x21, 0x00


	//----- nvinfo : EIATTR_KPARAM_INFO
	.align		4
.L_19:
        /*0058*/ 	.byte	0x04, 0x17
        /*005a*/ 	.short	(.L_21 - .L_20)
.L_20:
        /*005c*/ 	.word	0x00000000
        /*0060*/ 	.short	0x0005
        /*0062*/ 	.short	0x0028
        /*0064*/ 	.byte	0x00, 0xf4, 0x21, 0x00


	//----- nvinfo : EIATTR_KPARAM_INFO
	.align		4
.L_21:
        /*0068*/ 	.byte	0x04, 0x17
        /*006a*/ 	.short	(.L_23 - .L_22)
.L_22:
        /*006c*/ 	.word	0x00000000
        /*0070*/ 	.short	0x0004
        /*0072*/ 	.short	0x0020
        /*0074*/ 	.byte	0x00, 0xf4, 0x21, 0x00


	//----- nvinfo : EIATTR_KPARAM_INFO
	.align		4
.L_23:
        /*0078*/ 	.byte	0x04, 0x17
        /*007a*/ 	.short	(.L_25 - .L_24)
.L_24:
        /*007c*/ 	.word	0x00000000
        /*0080*/ 	.short	0x0003
        /*0082*/ 	.short	0x0018
        /*0084*/ 	.byte	0x00, 0xf4, 0x21, 0x00


	//----- nvinfo : EIATTR_KPARAM_INFO
	.align		4
.L_25:
        /*0088*/ 	.byte	0x04, 0x17
        /*008a*/ 	.short	(.L_27 - .L_26)
.L_26:
        /*008c*/ 	.word	0x00000000
        /*0090*/ 	.short	0x0002
        /*0092*/ 	.short	0x0010
        /*0094*/ 	.byte	0x00, 0xf4, 0x21, 0x00


	//----- nvinfo : EIATTR_KPARAM_INFO
	.align		4
.L_27:
        /*0098*/ 	.byte	0x04, 0x17
        /*009a*/ 	.short	(.L_29 - .L_28)
.L_28:
        /*009c*/ 	.word	0x00000000
        /*00a0*/ 	.short	0x0001
        /*00a2*/ 	.short	0x0008
        /*00a4*/ 	.byte	0x00, 0xf4, 0x21, 0x00


	//----- nvinfo : EIATTR_KPARAM_INFO
	.align		4
.L_29:
        /*00a8*/ 	.byte	0x04, 0x17
        /*00aa*/ 	.short	(.L_31 - .L_30)
.L_30:
        /*00ac*/ 	.word	0x00000000
        /*00b0*/ 	.short	0x0000
        /*00b2*/ 	.short	0x0000
        /*00b4*/ 	.byte	0x00, 0xf4, 0x21, 0x00


	//----- nvinfo : EIATTR_SPARSE_MMA_MASK
	.align		4
.L_31:
        /*00b8*/ 	.byte	0x03, 0x50
        /*00ba*/ 	.short	0x0000


	//----- nvinfo : EIATTR_MAXREG_COUNT
	.align		4
        /*00bc*/ 	.byte	0x03, 0x1b
        /*00be*/ 	.short	0x00ff


	//----- nvinfo : EIATTR_EXIT_INSTR_OFFSETS
	.align		4
        /*00c0*/ 	.byte	0x04, 0x1c
        /*00c2*/ 	.short	(.L_33 - .L_32)


	//   ....[0]....
.L_32:
        /*00c4*/ 	.word	0x000020a0


	//----- nvinfo : EIATTR_REQNTID
	.align		4
.L_33:
        /*00c8*/ 	.byte	0x04, 0x10
        /*00ca*/ 	.short	(.L_35 - .L_34)
.L_34:
        /*00cc*/ 	.word	0x00000080
        /*00d0*/ 	.word	0x00000001
        /*00d4*/ 	.word	0x00000001


	//----- nvinfo : EIATTR_CBANK_PARAM_SIZE
	.align		4
.L_35:
        /*00d8*/ 	.byte	0x03, 0x19
        /*00da*/ 	.short	0x0054


	//----- nvinfo : EIATTR_PARAM_CBANK
	.align		4
        /*00dc*/ 	.byte	0x04, 0x0a
        /*00de*/ 	.short	(.L_37 - .L_36)
	.align		4
.L_36:
        /*00e0*/ 	.word	index@(.nv.constant0.triton_poi_fused__unsafe_index_add_mul_sub_29)
        /*00e4*/ 	.short	0x0210
        /*00e6*/ 	.short	0x0054


	//----- nvinfo : EIATTR_SW_WAR
	.align		4
.L_37:
        /*00e8*/ 	.byte	0x04, 0x36
        /*00ea*/ 	.short	(.L_39 - .L_38)
.L_38:
        /*00ec*/ 	.word	0x00000008
.L_39:


//--------------------- .nv.callgraph             --------------------------
	.section	.nv.callgraph,"",@"SHT_CUDA_CALLGRAPH"
	.align	4
	.sectionentsize	8
	.align		4
        /*0000*/ 	.word	0x00000000
	.align		4
        /*0004*/ 	.word	0xffffffff
	.align		4
        /*0008*/ 	.word	0x00000000
	.align		4
        /*000c*/ 	.word	0xfffffffe
	.align		4
        /*0010*/ 	.word	0x00000000
	.align		4
        /*0014*/ 	.word	0xfffffffd
	.align		4
        /*0018*/ 	.word	0x00000000
	.align		4
        /*001c*/ 	.word	0xfffffffc


//--------------------- .text.triton_poi_fused__unsafe_index_add_mul_sub_29 --------------------------
	.section	.text.triton_poi_fused__unsafe_index_add_mul_sub_29,"ax",@progbits
	.align	128
        .global         triton_poi_fused__unsafe_index_add_mul_sub_29
        .type           triton_poi_fused__unsafe_index_add_mul_sub_29,@function
        .size           triton_poi_fused__unsafe_index_add_mul_sub_29,(.L_x_1 - triton_poi_fused__unsafe_index_add_mul_sub_29)
        .other          triton_poi_fused__unsafe_index_add_mul_sub_29,@"STO_CUDA_ENTRY STV_DEFAULT"
triton_poi_fused__unsafe_index_add_mul_sub_29:
.text.triton_poi_fused__unsafe_index_add_mul_sub_29:
[----:B------:R-:W-:Y:S01]  /*0000*/  LDC R1, c[0x0][0x28] ;  /* 0x00000a00ff017b82 */ /* 0x000fe20000000800 */
[----:B------:R-:W1:Y:S07]  /*0010*/  S2R R0, SR_TID.X ;  /* 0x0000000000007919 */ /* 0x000e6e0000002100 */
[----:B------:R-:W2:Y:S01]  /*0020*/  LDC.64 R36, c[0x0][0x210] ;  /* 0x00008400ff247b82 */ /* 0x000ea20000000a00 */
[----:B------:R-:W-:Y:S01]  /*0030*/  ULDC.64 UR4, c[0x0][0x208] ;  /* 0x0000820000047ab9 */ /* 0x000fe20000000a00 */
[----:B------:R-:W-:Y:S01]  /*0040*/  ULDC.64 UR8, c[0x0][0x238] ;  /* 0x00008e0000087ab9 */ /* 0x000fe20000000a00 */
[----:B------:R-:W3:Y:S01]  /*0050*/  S2R R9, SR_CTAID.X ;  /* 0x0000000000097919 */ /* 0x000ee20000002500 */
[----:B------:R-:W-:-:S04]  /*0060*/  ULDC.64 UR6, c[0x0][0x220] ;  /* 0x0000880000067ab9 */ /* 0x000fc80000000a00 */
[----:B------:R-:W4:Y:S08]  /*0070*/  LDC.64 R20, c[0x0][0x218] ;  /* 0x00008600ff147b82 */ /* 0x000f300000000a00 */
[----:B------:R-:W5:Y:S01]  /*0080*/  LDC.64 R16, c[0x0][0x228] ;  /* 0x00008a00ff107b82 */ /* 0x000f620000000a00 */
[----:B-1----:R-:W-:-:S05]  /*0090*/  IMAD.SHL.U32 R0, R0, 0x4, RZ ;  /* 0x0000000400007824 */ /* 0x002fca00078e00ff */
[----:B------:R-:W-:-:S05]  /*00a0*/  LOP3.LUT R0, R0, 0x1fc, RZ, 0xc0, !PT ;  /* 0x000001fc00007812 */ /* 0x000fca00078ec0ff */
[----:B---3--:R-:W-:-:S05]  /*00b0*/  IMAD R3, R9, 0x400, R0 ;  /* 0x0000040009037824 */ /* 0x008fca00078e0200 */
[----:B------:R-:W-:-:S04]  /*00c0*/  SHF.R.S32.HI R0, RZ, 0x1f, R3 ;  /* 0x0000001fff007819 */ /* 0x000fc80000011403 */
[----:B------:R-:W-:-:S04]  /*00d0*/  LEA.HI R0, R0, R3, RZ, 0x5 ;  /* 0x0000000300007211 */ /* 0x000fc800078f28ff */
[----:B------:R-:W-:Y:S02]  /*00e0*/  SHF.R.S32.HI R10, RZ, 0x5, R0 ;  /* 0x00000005ff0a7819 */ /* 0x000fe40000011400 */
[----:B------:R-:W-:Y:S02]  /*00f0*/  LOP3.LUT R38, R0, 0xffffffe0, RZ, 0xc0, !PT ;  /* 0xffffffe000267812 */ /* 0x000fe400078ec0ff */
[----:B------:R-:W-:-:S03]  /*0100*/  LEA.HI R2, R10, R10, RZ, 0x5 ;  /* 0x0000000a0a027211 */ /* 0x000fc600078f28ff */
[----:B------:R-:W-:Y:S01]  /*0110*/  IMAD.IADD R38, R3, 0x1, -R38 ;  /* 0x0000000103267824 */ /* 0x000fe200078e0a26 */
[----:B------:R-:W-:-:S05]  /*0120*/  LOP3.LUT R5, R2, 0xffffffe0, RZ, 0xc0, !PT ;  /* 0xffffffe002057812 */ /* 0x000fca00078ec0ff */
[----:B------:R-:W-:Y:S02]  /*0130*/  IMAD.IADD R10, R10, 0x1, -R5 ;  /* 0x000000010a0a7824 */ /* 0x000fe400078e0a05 */
[----:B----4-:R-:W-:-:S04]  /*0140*/  IMAD.WIDE R4, R38, 0x8, R20 ;  /* 0x0000000826047825 */ /* 0x010fc800078e0214 */
[----:B--2---:R-:W-:Y:S02]  /*0150*/  IMAD.WIDE R26, R10, 0x8, R36 ;  /* 0x000000080a1a7825 */ /* 0x004fe400078e0224 */
[----:B------:R-:W2:Y:S04]  /*0160*/  LDG.E.EL.128 R4, desc[UR4][R4.64] ;  /* 0x0000000404047981 */ /* 0x000ea8000c2e1d00 */
[----:B------:R-:W3:Y:S01]  /*0170*/  LDG.E.EL.64 R26, desc[UR4][R26.64] ;  /* 0x000000041a1a7981 */ /* 0x000ee2000c2e1b00 */
[----:B------:R-:W-:Y:S02]  /*0180*/  SHF.R.S32.HI R25, RZ, 0x15, R9 ;  /* 0x00000015ff197819 */ /* 0x000fe40000011409 */
[----:B------:R-:W-:Y:S02]  /*0190*/  IADD3 R0, R3, 0x2, RZ ;  /* 0x0000000203007810 */ /* 0x000fe40007ffe0ff */
[----:B------:R-:W-:-:S04]  /*01a0*/  SGXT R25, R25, 0x1 ;  /* 0x000000011919781a */ /* 0x000fc80000000200 */
[----:B------:R-:W-:Y:S01]  /*01b0*/  LEA.HI R2, R25, R0, RZ, 0x5 ;  /* 0x0000000019027211 */ /* 0x000fe200078f28ff */
[----:B-----5:R-:W-:-:S03]  /*01c0*/  IMAD.WIDE R12, R38, 0x8, R16 ;  /* 0x00000008260c7825 */ /* 0x020fc600078e0210 */
[----:B------:R-:W-:-:S03]  /*01d0*/  LOP3.LUT R9, R2, 0xffffffe0, RZ, 0xc0, !PT ;  /* 0xffffffe002097812 */ /* 0x000fc600078ec0ff */
[----:B------:R-:W4:Y:S02]  /*01e0*/  LDG.E.EL.128 R12, desc[UR4][R12.64] ;  /* 0x000000040c0c7981 */ /* 0x000f24000c2e1d00 */
[----:B------:R-:W-:-:S04]  /*01f0*/  IMAD.IADD R9, R0, 0x1, -R9 ;  /* 0x0000000100097824 */ /* 0x000fc800078e0a09 */
[----:B------:R-:W-:-:S06]  /*0200*/  IMAD.WIDE R20, R9, 0x8, R20 ;  /* 0x0000000809147825 */ /* 0x000fcc00078e0214 */
[----:B------:R-:W5:Y:S01]  /*0210*/  LDG.E.EL.128 R20, desc[UR4][R20.64] ;  /* 0x0000000414147981 */ /* 0x000f62000c2e1d00 */
[----:B------:R-:W-:-:S06]  /*0220*/  IMAD.WIDE R16, R9, 0x8, R16 ;  /* 0x0000000809107825 */ /* 0x000fcc00078e0210 */
[----:B------:R-:W4:Y:S01]  /*0230*/  LDG.E.EL.128 R16, desc[UR4][R16.64] ;  /* 0x0000000410107981 */ /* 0x000f22000c2e1d00 */
[-C--:B------:R-:W-:Y:S02]  /*0240*/  LEA.HI R30, R25, R3.reuse, RZ, 0xa ;  /* 0x00000003191e7211 */ /* 0x080fe400078f50ff */
[----:B------:R-:W-:Y:S02]  /*0250*/  SHF.R.S32.HI R0, RZ, 0x1f, R3 ;  /* 0x0000001fff007819 */ /* 0x000fe40000011403 */
[----:B------:R-:W-:Y:S02]  /*0260*/  SHF.R.S32.HI R30, RZ, 0xa, R30 ;  /* 0x0000000aff1e7819 */ /* 0x000fe4000001141e */
[----:B------:R-:W-:Y:S02]  /*0270*/  LEA.HI R39, R0, R3, RZ, 0x11 ;  /* 0x0000000300277211 */ /* 0x000fe400078f88ff */
[----:B------:R-:W-:Y:S01]  /*0280*/  LEA.HI R0, R30, R30, RZ, 0x7 ;  /* 0x0000001e1e007211 */ /* 0x000fe200078f38ff */
[----:B------:R-:W-:Y:S01]  /*0290*/  VIADD R2, R3, 0x200 ;  /* 0x0000020003027836 */ /* 0x000fe20000000000 */
[----:B------:R-:W-:-:S02]  /*02a0*/  LOP3.LUT R39, R39, 0xfffe0000, RZ, 0xc0, !PT ;  /* 0xfffe000027277812 */ /* 0x000fc400078ec0ff */
[----:B---3--:R-:W-:-:S04]  /*02b0*/  SHF.R.U32.HI R29, RZ, 0x1b, R27 ;  /* 0x0000001bff1d7819 */ /* 0x008fc8000001161b */
[----:B------:R-:W-:Y:S02]  /*02c0*/  LOP3.LUT R29, R29, 0x10, RZ, 0xc0, !PT ;  /* 0x000000101d1d7812 */ /* 0x000fe400078ec0ff */
[----:B--2---:R-:W-:Y:S02]  /*02d0*/  SHF.R.U32.HI R9, RZ, 0x1b, R5 ;  /* 0x0000001bff097819 */ /* 0x004fe40000011605 */
[----:B------:R-:W-:Y:S02]  /*02e0*/  IADD3 R34, P0, R26, R29, RZ ;  /* 0x0000001d1a227210 */ /* 0x000fe40007f1e0ff */
[----:B------:R-:W-:Y:S02]  /*02f0*/  SHF.R.U32.HI R11, RZ, 0x1b, R7 ;  /* 0x0000001bff0b7819 */ /* 0x000fe40000011607 */
[----:B------:R-:W-:Y:S01]  /*0300*/  LOP3.LUT R9, R9, 0x10, RZ, 0xc0, !PT ;  /* 0x0000001009097812 */ /* 0x000fe200078ec0ff */
[----:B------:R-:W-:Y:S01]  /*0310*/  IMAD.X R27, RZ, RZ, R27, P0 ;  /* 0x000000ffff1b7224 */ /* 0x000fe200000e061b */
[----:B------:R-:W-:-:S02]  /*0320*/  LOP3.LUT R11, R11, 0x10, RZ, 0xc0, !PT ;  /* 0x000000100b0b7812 */ /* 0x000fc400078ec0ff */
[----:B------:R-:W-:Y:S02]  /*0330*/  IADD3 R9, P1, R4, R9, RZ ;  /* 0x0000000904097210 */ /* 0x000fe40007f3e0ff */
[C---:B------:R-:W-:Y:S02]  /*0340*/  SHF.L.U64.HI R27, R34.reuse, 0x4, R27 ;  /* 0x00000004221b7819 */ /* 0x040fe4000001021b */
[----:B------:R-:W-:Y:S02]  /*0350*/  IADD3 R4, P2, R6, R11, RZ ;  /* 0x0000000b06047210 */ /* 0x000fe40007f5e0ff */
[----:B------:R-:W-:Y:S01]  /*0360*/  SHF.L.U32 R34, R34, 0x4, RZ ;  /* 0x0000000422227819 */ /* 0x000fe200000006ff */
[----:B------:R-:W-:Y:S02]  /*0370*/  IMAD.X R8, RZ, RZ, R5, P1 ;  /* 0x000000ffff087224 */ /* 0x000fe400008e0605 */
[----:B------:R-:W-:Y:S01]  /*0380*/  IMAD.X R5, RZ, RZ, R7, P2 ;  /* 0x000000ffff057224 */ /* 0x000fe200010e0607 */
[----:B------:R-:W-:-:S05]  /*0390*/  IADD3 R26, P1, R34, R4, RZ ;  /* 0x00000004221a7210 */ /* 0x000fca0007f3e0ff */
[----:B------:R-:W-:Y:S01]  /*03a0*/  IMAD.X R7, R27, 0x1, R5, P1 ;  /* 0x000000011b077824 */ /* 0x000fe200008e0605 */
[----:B------:R-:W-:-:S04]  /*03b0*/  IADD3 R32, P0, R34, R9, RZ ;  /* 0x0000000922207210 */ /* 0x000fc80007f1e0ff */
[C---:B------:R-:W-:Y:S02]  /*03c0*/  SHF.L.U64.HI R28, R26.reuse, 0x2, R7 ;  /* 0x000000021a1c7819 */ /* 0x040fe40000010207 */
[----:B------:R-:W-:Y:S02]  /*03d0*/  SHF.L.U32 R26, R26, 0x2, RZ ;  /* 0x000000021a1a7819 */ /* 0x000fe400000006ff */
[----:B------:R-:W-:Y:S02]  /*03e0*/  LOP3.LUT R7, R0, 0xffff80, RZ, 0xc0, !PT ;  /* 0x00ffff8000077812 */ /* 0x000fe400078ec0ff */
[----:B------:R-:W-:Y:S02]  /*03f0*/  LEA.HI R0, R25, R2, RZ, 0x5 ;  /* 0x0000000219007211 */ /* 0x000fe400078f28ff */
[----:B------:R-:W-:Y:S01]  /*0400*/  IADD3 R6, P1, R26, UR8, RZ ;  /* 0x000000081a067c10 */ /* 0x000fe2000ff3e0ff */
[----:B------:R-:W-:Y:S01]  /*0410*/  IMAD.IADD R24, R30, 0x1, -R7 ;  /* 0x000000011e187824 */ /* 0x000fe200078e0a07 */
[----:B------:R-:W-:Y:S01]  /*0420*/  SHF.R.S32.HI R11, RZ, 0x5, R0 ;  /* 0x00000005ff0b7819 */ /* 0x000fe20000011400 */
[----:B------:R-:W-:Y:S01]  /*0430*/  IMAD.X R33, R27, 0x1, R8, P0 ;  /* 0x000000011b217824 */ /* 0x000fe200000e0608 */
[----:B------:R-:W-:Y:S01]  /*0440*/  IADD3.X R7, R28, UR9, RZ, P1, !PT ;  /* 0x000000091c077c10 */ /* 0x000fe20008ffe4ff */
[----:B------:R-:W-:Y:S01]  /*0450*/  IMAD.SHL.U32 R0, R24, 0x100, RZ ;  /* 0x0000010018007824 */ /* 0x000fe200078e00ff */
[----:B------:R-:W-:-:S02]  /*0460*/  LEA.HI R24, R11, R11, RZ, 0x5 ;  /* 0x0000000b0b187211 */ /* 0x000fc400078f28ff */
[C---:B------:R-:W-:Y:S01]  /*0470*/  SHF.L.U64.HI R33, R32.reuse, 0x2, R33 ;  /* 0x0000000220217819 */ /* 0x040fe20000010221 */
[----:B------:R-:W-:Y:S02]  /*0480*/  IMAD.SHL.U32 R32, R32, 0x4, RZ ;  /* 0x0000000420207824 */ /* 0x000fe400078e00ff */
[----:B------:R-:W-:Y:S01]  /*0490*/  IMAD.WIDE R6, R0, 0x4, R6 ;  /* 0x0000000400067825 */ /* 0x000fe200078e0206 */
[----:B------:R-:W-:Y:S02]  /*04a0*/  LOP3.LUT R24, R24, 0xffffffe0, RZ, 0xc0, !PT ;  /* 0xffffffe018187812 */ /* 0x000fe400078ec0ff */
[----:B----4-:R-:W-:Y:S02]  /*04b0*/  SHF.R.U32.HI R35, RZ, 0x1b, R13 ;  /* 0x0000001bff237819 */ /* 0x010fe4000001160d */
[----:B------:R-:W-:Y:S01]  /*04c0*/  IADD3 R40, P0, R32, UR8, RZ ;  /* 0x0000000820287c10 */ /* 0x000fe2000ff1e0ff */
[----:B------:R-:W-:Y:S01]  /*04d0*/  IMAD.WIDE R42, R39, 0x4, R6 ;  /* 0x00000004272a7825 */ /* 0x000fe200078e0206 */
[----:B------:R-:W-:-:S02]  /*04e0*/  LOP3.LUT R35, R35, 0x10, RZ, 0xc0, !PT ;  /* 0x0000001023237812 */ /* 0x000fc400078ec0ff */
[----:B-----5:R-:W-:Y:S01]  /*04f0*/  SHF.R.U32.HI R45, RZ, 0x1b, R21 ;  /* 0x0000001bff2d7819 */ /* 0x020fe20000011615 */
[----:B------:R-:W-:Y:S01]  /*0500*/  IMAD.IADD R7, R11, 0x1, -R24 ;  /* 0x000000010b077824 */ /* 0x000fe200078e0a18 */
[----:B------:R-:W-:Y:S01]  /*0510*/  SHF.R.U32.HI R11, RZ, 0x1b, R15 ;  /* 0x0000001bff0b7819 */ /* 0x000fe2000001160f */
[----:B------:R1:W2:Y:S01]  /*0520*/  LDG.E.EL R29, desc[UR4][R42.64] ;  /* 0x000000042a1d7981 */ /* 0x0002a2000c2e1900 */
[----:B------:R-:W-:Y:S02]  /*0530*/  IADD3.X R41, R33, UR9, RZ, P0, !PT ;  /* 0x0000000921297c10 */ /* 0x000fe400087fe4ff */
[----:B------:R-:W-:Y:S02]  /*0540*/  SHF.R.U32.HI R24, RZ, 0x1b, R23 ;  /* 0x0000001bff187819 */ /* 0x000fe40000011617 */
[----:B------:R-:W-:Y:S02]  /*0550*/  IADD3 R6, P0, R12, R35, RZ ;  /* 0x000000230c067210 */ /* 0x000fe40007f1e0ff */
[----:B------:R-:W-:-:S02]  /*0560*/  LOP3.LUT R11, R11, 0x10, RZ, 0xc0, !PT ;  /* 0x000000100b0b7812 */ /* 0x000fc400078ec0ff */
[----:B------:R-:W-:Y:S02]  /*0570*/  LOP3.LUT R45, R45, 0x10, RZ, 0xc0, !PT ;  /* 0x000000102d2d7812 */ /* 0x000fe400078ec0ff */
[----:B------:R-:W-:Y:S01]  /*0580*/  LOP3.LUT R35, R24, 0x10, RZ, 0xc0, !PT ;  /* 0x0000001018237812 */ /* 0x000fe200078ec0ff */
[----:B------:R-:W-:Y:S01]  /*0590*/  IMAD.X R24, RZ, RZ, R13, P0 ;  /* 0x000000ffff187224 */ /* 0x000fe200000e060d */
[----:B------:R-:W-:Y:S02]  /*05a0*/  IADD3 R11, P2, R14, R11, RZ ;  /* 0x0000000b0e0b7210 */ /* 0x000fe40007f5e0ff */
[----:B------:R-:W-:Y:S02]  /*05b0*/  IADD3 R12, P0, R20, R45, RZ ;  /* 0x0000002d140c7210 */ /* 0x000fe40007f1e0ff */
[----:B------:R-:W-:Y:S02]  /*05c0*/  IADD3 R13, P1, R22, R35, RZ ;  /* 0x00000023160d7210 */ /* 0x000fe40007f3e0ff */
[----:B------:R-:W-:Y:S01]  /*05d0*/  IADD3.X R14, RZ, R15, RZ, P2, !PT ;  /* 0x0000000fff0e7210 */ /* 0x000fe200017fe4ff */
[----:B------:R-:W-:Y:S01]  /*05e0*/  IMAD.X R15, RZ, RZ, R21, P0 ;  /* 0x000000ffff0f7224 */ /* 0x000fe200000e0615 */
[----:B------:R-:W-:Y:S01]  /*05f0*/  IADD3 R53, P0, R6, R34, RZ ;  /* 0x0000002206357210 */ /* 0x000fe20007f1e0ff */
[----:B------:R-:W-:Y:S01]  /*0600*/  IMAD.X R35, RZ, RZ, R23, P1 ;  /* 0x000000ffff237224 */ /* 0x000fe200008e0617 */
[----:B------:R-:W-:Y:S01]  /*0610*/  IADD3 R52, P1, R11, R34, RZ ;  /* 0x000000220b347210 */ /* 0x000fe20007f3e0ff */
[----:B------:R-:W3:Y:S02]  /*0620*/  LDC.64 R20, c[0x0][0x230] ;  /* 0x00008c00ff147b82 */ /* 0x000ee40000000a00 */
[--C-:B------:R-:W-:Y:S01]  /*0630*/  IMAD.X R22, R24, 0x1, R27.reuse, P0 ;  /* 0x0000000118167824 */ /* 0x100fe200000e061b */
[----:B------:R-:W-:Y:S01]  /*0640*/  IADD3 R47, P0, R34, R12, RZ ;  /* 0x0000000c222f7210 */ /* 0x000fe20007f1e0ff */
[----:B------:R-:W-:Y:S01]  /*0650*/  IMAD.X R23, R14, 0x1, R27, P1 ;  /* 0x000000010e177824 */ /* 0x000fe200008e061b */
[----:B------:R-:W-:Y:S01]  /*0660*/  IADD3 R44, P1, R34, R13, RZ ;  /* 0x0000000d222c7210 */ /* 0x000fe20007f3e0ff */
[----:B------:R-:W-:Y:S01]  /*0670*/  IMAD.WIDE R40, R0, 0x4, R40 ;  /* 0x0000000400287825 */ /* 0x000fe200078e0228 */
[----:B-1----:R-:W-:-:S02]  /*0680*/  SHF.L.U64.HI R43, R53, 0x2, R22 ;  /* 0x00000002352b7819 */ /* 0x002fc40000010216 */
[C---:B------:R-:W-:Y:S01]  /*0690*/  SHF.L.U64.HI R48, R52.reuse, 0x2, R23 ;  /* 0x0000000234307819 */ /* 0x040fe20000010217 */
[C---:B------:R-:W-:Y:S02]  /*06a0*/  IMAD.X R22, R27.reuse, 0x1, R15, P0 ;  /* 0x000000011b167824 */ /* 0x040fe400000e060f */
[----:B------:R-:W-:Y:S02]  /*06b0*/  IMAD.SHL.U32 R52, R52, 0x4, RZ ;  /* 0x0000000434347824 */ /* 0x000fe400078e00ff */
[----:B------:R-:W-:Y:S01]  /*06c0*/  IMAD.X R23, R27, 0x1, R35, P1 ;  /* 0x000000011b177824 */ /* 0x000fe200008e0623 */
[----:B------:R-:W-:Y:S01]  /*06d0*/  SHF.L.U64.HI R45, R47, 0x2, R22 ;  /* 0x000000022f2d7819 */ /* 0x000fe20000010216 */
[----:B------:R-:W-:Y:S01]  /*06e0*/  IMAD.WIDE R40, R39, 0x4, R40 ;  /* 0x0000000427287825 */ /* 0x000fe200078e0228 */
[----:B------:R-:W-:Y:S02]  /*06f0*/  SHF.L.U32 R53, R53, 0x2, RZ ;  /* 0x0000000235357819 */ /* 0x000fe400000006ff */
[----:B------:R-:W-:Y:S01]  /*0700*/  IADD3 R56, P0, R52, UR8, RZ ;  /* 0x0000000834387c10 */ /* 0x000fe2000ff1e0ff */
[----:B------:R-:W-:Y:S01]  /*0710*/  IMAD.SHL.U32 R47, R47, 0x4, RZ ;  /* 0x000000042f2f7824 */ /* 0x000fe200078e00ff */
[C---:B------:R-:W-:Y:S01]  /*0720*/  SHF.L.U64.HI R46, R44.reuse, 0x2, R23 ;  /* 0x000000022c2e7819 */ /* 0x040fe20000010217 */
[----:B------:R1:W4:Y:S01]  /*0730*/  LDG.E.EL R31, desc[UR4][R40.64] ;  /* 0x00000004281f7981 */ /* 0x000322000c2e1900 */
[----:B------:R-:W-:-:S02]  /*0740*/  SHF.L.U32 R44, R44, 0x2, RZ ;  /* 0x000000022c2c7819 */ /* 0x000fc400000006ff */
[----:B------:R-:W-:Y:S02]  /*0750*/  IADD3 R50, P2, R53, UR8, RZ ;  /* 0x0000000835327c10 */ /* 0x000fe4000ff5e0ff */
[----:B------:R-:W-:Y:S02]  /*0760*/  IADD3.X R57, R48, UR9, RZ, P0, !PT ;  /* 0x0000000930397c10 */ /* 0x000fe400087fe4ff */
[----:B------:R-:W-:Y:S02]  /*0770*/  IADD3 R22, P0, R47, UR8, RZ ;  /* 0x000000082f167c10 */ /* 0x000fe4000ff1e0ff */
[----:B------:R-:W-:Y:S02]  /*0780*/  IADD3 R54, P1, R44, UR8, RZ ;  /* 0x000000082c367c10 */ /* 0x000fe4000ff3e0ff */
[----:B-1----:R-:W-:Y:S02]  /*0790*/  SHF.R.S32.HI R40, RZ, 0x1f, R3 ;  /* 0x0000001fff287819 */ /* 0x002fe40000011403 */
[----:B------:R-:W-:-:S02]  /*07a0*/  IADD3.X R51, R43, UR9, RZ, P2, !PT ;  /* 0x000000092b337c10 */ /* 0x000fc400097fe4ff */
[----:B------:R-:W-:Y:S02]  /*07b0*/  SHF.R.U32.HI R61, RZ, 0x1b, R17 ;  /* 0x0000001bff3d7819 */ /* 0x000fe40000011611 */
[----:B------:R-:W-:Y:S02]  /*07c0*/  IADD3.X R23, R45, UR9, RZ, P0, !PT ;  /* 0x000000092d177c10 */ /* 0x000fe400087fe4ff */
[----:B------:R-:W-:Y:S02]  /*07d0*/  IADD3.X R55, R46, UR9, RZ, P1, !PT ;  /* 0x000000092e377c10 */ /* 0x000fe40008ffe4ff */
[----:B------:R-:W-:Y:S01]  /*07e0*/  LEA.HI R40, R40, R3, RZ, 0x11 ;  /* 0x0000000328287211 */ /* 0x000fe200078f88ff */
[C---:B------:R-:W-:Y:S01]  /*07f0*/  IMAD.WIDE R50, R0.reuse, 0x4, R50 ;  /* 0x0000000400327825 */ /* 0x040fe200078e0232 */
[----:B------:R-:W-:Y:S02]  /*0800*/  LOP3.LUT R61, R61, 0x10, RZ, 0xc0, !PT ;  /* 0x000000103d3d7812 */ /* 0x000fe400078ec0ff */
[----:B------:R-:W-:Y:S01]  /*0810*/  SHF.R.U32.HI R59, RZ, 0x1b, R19 ;  /* 0x0000001bff3b7819 */ /* 0x000fe20000011613 */
[----:B------:R-:W-:Y:S01]  /*0820*/  IMAD.WIDE R22, R0, 0x4, R22 ;  /* 0x0000000400167825 */ /* 0x000fe200078e0216 */
[----:B------:R-:W-:-:S03]  /*0830*/  LOP3.LUT R41, R40, 0xfffe0000, RZ, 0xc0, !PT ;  /* 0xfffe000028297812 */ /* 0x000fc600078ec0ff */
[----:B------:R-:W-:Y:S01]  /*0840*/  IMAD.WIDE R54, R0, 0x4, R54 ;  /* 0x0000000400367825 */ /* 0x000fe200078e0236 */
[----:B------:R-:W-:-:S03]  /*0850*/  LOP3.LUT R59, R59, 0x10, RZ, 0xc0, !PT ;  /* 0x000000103b3b7812 */ /* 0x000fc600078ec0ff */
[----:B---3--:R-:W-:Y:S01]  /*0860*/  IMAD.WIDE R20, R38, 0x4, R20 ;  /* 0x0000000426147825 */ /* 0x008fe200078e0214 */
[----:B------:R-:W-:-:S03]  /*0870*/  IADD3 R38, P0, R16, R61, RZ ;  /* 0x0000003d10267210 */ /* 0x000fc60007f1e0ff */
[----:B------:R-:W-:-:S04]  /*0880*/  IMAD.WIDE R36, R7, 0x8, R36 ;  /* 0x0000000807247825 */ /* 0x000fc800078e0224 */
[----:B------:R-:W-:Y:S02]  /*0890*/  IMAD.WIDE R50, R41, 0x4, R50 ;  /* 0x0000000429327825 */ /* 0x000fe400078e0232 */
[----:B------:R-:W3:Y:S02]  /*08a0*/  LDG.E.EL.64 R36, desc[UR4][R36.64] ;  /* 0x0000000424247981 */ /* 0x000ee4000c2e1b00 */
[C---:B------:R-:W-:Y:S02]  /*08b0*/  IMAD.WIDE R22, R39.reuse, 0x4, R22 ;  /* 0x0000000427167825 */ /* 0x040fe400078e0216 */
[----:B------:R1:W4:Y:S02]  /*08c0*/  LDG.E.EL R51, desc[UR4][R50.64] ;  /* 0x0000000432337981 */ /* 0x000324000c2e1900 */
[----:B------:R-:W-:Y:S01]  /*08d0*/  IMAD.WIDE R54, R39, 0x4, R54 ;  /* 0x0000000427367825 */ /* 0x000fe200078e0236 */
[----:B------:R-:W-:Y:S01]  /*08e0*/  IADD3 R39, P1, R18, R59, RZ ;  /* 0x0000003b12277210 */ /* 0x000fe20007f3e0ff */
[----:B------:R-:W5:Y:S02]  /*08f0*/  LDG.E.EL R16, desc[UR4][R22.64] ;  /* 0x0000000416107981 */ /* 0x000f64000c2e1900 */
[----:B------:R-:W-:Y:S01]  /*0900*/  IMAD.X R42, RZ, RZ, R17, P0 ;  /* 0x000000ffff2a7224 */ /* 0x000fe200000e0611 */
[----:B------:R-:W-:Y:S01]  /*0910*/  IADD3 R18, P0, R38, R34, RZ ;  /* 0x0000002226127210 */ /* 0x000fe20007f1e0ff */
[----:B------:R-:W-:Y:S01]  /*0920*/  IMAD.WIDE R56, R0, 0x4, R56 ;  /* 0x0000000400387825 */ /* 0x000fe200078e0238 */
[----:B------:R1:W2:Y:S03]  /*0930*/  LDG.E.EL R17, desc[UR4][R54.64] ;  /* 0x0000000436117981 */ /* 0x0002a6000c2e1900 */
[----:B-1----:R-:W-:-:S02]  /*0940*/  IMAD.X R50, RZ, RZ, R19, P1 ;  /* 0x000000ffff327224 */ /* 0x002fc400008e0613 */
[----:B------:R-:W-:Y:S01]  /*0950*/  IMAD.X R19, R42, 0x1, R27, P0 ;  /* 0x000000012a137824 */ /* 0x000fe200000e061b */
[----:B------:R-:W2:Y:S04]  /*0960*/  LDG.E.EL.128 R20, desc[UR4][R20.64] ;  /* 0x0000000414147981 */ /* 0x000ea8000c2e1d00 */
[C---:B0-----:R-:W-:Y:S02]  /*0970*/  SHF.L.U64.HI R54, R18.reuse, 0x2, R19 ;  /* 0x0000000212367819 */ /* 0x041fe40000010213 */
[----:B------:R-:W-:Y:S01]  /*0980*/  SHF.L.U32 R18, R18, 0x2, RZ ;  /* 0x0000000212127819 */ /* 0x000fe200000006ff */
[----:B------:R-:W-:-:S03]  /*0990*/  IMAD.WIDE R56, R41, 0x4, R56 ;  /* 0x0000000429387825 */ /* 0x000fc600078e0238 */
[----:B------:R-:W-:Y:S02]  /*09a0*/  IADD3 R58, P0, R18, UR8, RZ ;  /* 0x00000008123a7c10 */ /* 0x000fe4000ff1e0ff */
[----:B------:R-:W-:Y:S01]  /*09b0*/  IADD3 R34, P1, R39, R34, RZ ;  /* 0x0000002227227210 */ /* 0x000fe20007f3e0ff */
[----:B------:R0:W2:Y:S01]  /*09c0*/  LDG.E.EL R49, desc[UR4][R56.64] ;  /* 0x0000000438317981 */ /* 0x0000a2000c2e1900 */
[----:B------:R-:W-:-:S03]  /*09d0*/  IADD3.X R59, R54, UR9, RZ, P0, !PT ;  /* 0x00000009363b7c10 */ /* 0x000fc600087fe4ff */
[----:B------:R-:W-:Y:S02]  /*09e0*/  IMAD.X R27, R50, 0x1, R27, P1 ;  /* 0x00000001321b7824 */ /* 0x000fe400008e061b */
[----:B------:R-:W-:Y:S02]  /*09f0*/  IMAD.SHL.U32 R19, R34, 0x4, RZ ;  /* 0x0000000422137824 */ /* 0x000fe400078e00ff */
[----:B------:R-:W-:Y:S01]  /*0a00*/  IMAD.WIDE R58, R0, 0x4, R58 ;  /* 0x00000004003a7825 */ /* 0x000fe200078e023a */
[----:B------:R-:W-:Y:S02]  /*0a10*/  SHF.L.U64.HI R27, R34, 0x2, R27 ;  /* 0x00000002221b7819 */ /* 0x000fe4000001021b */
[----:B0-----:R-:W-:Y:S01]  /*0a20*/  IADD3 R56, P1, R19, UR8, RZ ;  /* 0x0000000813387c10 */ /* 0x001fe2000ff3e0ff */
[----:B------:R-:W-:-:S03]  /*0a30*/  IMAD.WIDE R58, R41, 0x4, R58 ;  /* 0x00000004293a7825 */ /* 0x000fc600078e023a */
[----:B------:R-:W-:Y:S02]  /*0a40*/  IADD3.X R57, R27, UR9, RZ, P1, !PT ;  /* 0x000000091b397c10 */ /* 0x000fe40008ffe4ff */
[----:B------:R-:W5:Y:S01]  /*0a50*/  LDG.E.EL R34, desc[UR4][R58.64] ;  /* 0x000000043a227981 */ /* 0x000f62000c2e1900 */
[----:B------:R-:W-:-:S04]  /*0a60*/  IMAD.WIDE R56, R0, 0x4, R56 ;  /* 0x0000000400387825 */ /* 0x000fc800078e0238 */
[----:B------:R-:W-:-:S05]  /*0a70*/  IMAD.WIDE R56, R41, 0x4, R56 ;  /* 0x0000000429387825 */ /* 0x000fca00078e0238 */
[----:B------:R0:W4:Y:S02]  /*0a80*/  LDG.E.EL R55, desc[UR4][R56.64] ;  /* 0x0000000438377981 */ /* 0x000124000c2e1900 */
[----:B0-----:R-:W-:Y:S01]  /*0a90*/  IADD3 R56, P0, R32, UR6, RZ ;  /* 0x0000000620387c10 */ /* 0x001fe2000ff1e0ff */
[----:B------:R-:W-:-:S03]  /*0aa0*/  IMAD.SHL.U32 R32, R30, 0x100, RZ ;  /* 0x000001001e207824 */ /* 0x000fc600078e00ff */
[----:B------:R-:W-:-:S03]  /*0ab0*/  IADD3.X R57, R33, UR7, RZ, P0, !PT ;  /* 0x0000000721397c10 */ /* 0x000fc600087fe4ff */
[----:B------:R-:W-:Y:S01]  /*0ac0*/  IMAD.WIDE R56, R32, 0x4, R56 ;  /* 0x0000000420387825 */ /* 0x000fe200078e0238 */
[----:B------:R-:W-:Y:S02]  /*0ad0*/  IADD3 R58, P1, R53, UR6, RZ ;  /* 0x00000006353a7c10 */ /* 0x000fe4000ff3e0ff */
[----:B------:R-:W-:Y:S02]  /*0ae0*/  IADD3 R52, P2, R52, UR6, RZ ;  /* 0x0000000634347c10 */ /* 0x000fe4000ff5e0ff */
[----:B------:R0:W4:Y:S01]  /*0af0*/  LDG.E.EL R30, desc[UR4][R56.64] ;  /* 0x00000004381e7981 */ /* 0x000122000c2e1900 */
[----:B------:R-:W-:Y:S02]  /*0b00*/  IADD3.X R59, R43, UR7, RZ, P1, !PT ;  /* 0x000000072b3b7c10 */ /* 0x000fe40008ffe4ff */
[----:B------:R-:W-:Y:S02]  /*0b10*/  IADD3.X R53, R48, UR7, RZ, P2, !PT ;  /* 0x0000000730357c10 */ /* 0x000fe400097fe4ff */
[----:B0-----:R-:W-:-:S04]  /*0b20*/  IADD3 R56, P0, R26, UR6, RZ ;  /* 0x000000061a387c10 */ /* 0x001fc8000ff1e0ff */
[----:B------:R-:W-:Y:S01]  /*0b30*/  IADD3.X R57, R28, UR7, RZ, P0, !PT ;  /* 0x000000071c397c10 */ /* 0x000fe200087fe4ff */
[----:B------:R-:W-:-:S04]  /*0b40*/  IMAD.WIDE R52, R32, 0x4, R52 ;  /* 0x0000000420347825 */ /* 0x000fc800078e0234 */
[----:B------:R-:W-:-:S05]  /*0b50*/  IMAD.WIDE R56, R32, 0x4, R56 ;  /* 0x0000000420387825 */ /* 0x000fca00078e0238 */
[----:B------:R0:W4:Y:S01]  /*0b60*/  LDG.E.EL R26, desc[UR4][R56.64] ;  /* 0x00000004381a7981 */ /* 0x000122000c2e1900 */
[----:B------:R-:W-:Y:S02]  /*0b70*/  IADD3 R48, P2, R19, UR6, RZ ;  /* 0x0000000613307c10 */ /* 0x000fe4000ff5e0ff */
[----:B0-----:R-:W-:-:S04]  /*0b80*/  LEA.HI R57, R25, R2, RZ, 0xa ;  /* 0x0000000219397211 */ /* 0x001fc800078f50ff */
[----:B------:R-:W-:Y:S01]  /*0b90*/  SHF.R.S32.HI R57, RZ, 0xa, R57 ;  /* 0x0000000aff397819 */ /* 0x000fe20000011439 */
[----:B------:R-:W-:Y:S01]  /*0ba0*/  IMAD.WIDE R58, R32, 0x4, R58 ;  /* 0x00000004203a7825 */ /* 0x000fe200078e023a */
[----:B------:R-:W-:-:S04]  /*0bb0*/  SHF.R.S32.HI R61, RZ, 0x1f, R2 ;  /* 0x0000001fff3d7819 */ /* 0x000fc80000011402 */
[----:B------:R-:W4:Y:S01]  /*0bc0*/  LDG.E.EL R28, desc[UR4][R58.64] ;  /* 0x000000043a1c7981 */ /* 0x000f22000c2e1900 */
[----:B---3--:R-:W-:-:S04]  /*0bd0*/  SHF.R.U32.HI R33, RZ, 0x1b, R37 ;  /* 0x0000001bff217819 */ /* 0x008fc80000011625 */
[----:B------:R-:W-:-:S04]  /*0be0*/  LOP3.LUT R33, R33, 0x10, RZ, 0xc0, !PT ;  /* 0x0000001021217812 */ /* 0x000fc800078ec0ff */
[----:B------:R-:W-:Y:S02]  /*0bf0*/  IADD3 R43, P0, R36, R33, RZ ;  /* 0x00000021242b7210 */ /* 0x000fe40007f1e0ff */
[----:B------:R0:W3:Y:S03]  /*0c00*/  LDG.E.EL R33, desc[UR4][R52.64] ;  /* 0x0000000434217981 */ /* 0x0000e6000c2e1900 */
[----:B------:R-:W-:Y:S02]  /*0c10*/  IMAD.X R36, RZ, RZ, R37, P0 ;  /* 0x000000ffff247224 */ /* 0x000fe400000e0625 */
[----:B------:R-:W-:-:S03]  /*0c20*/  IMAD.SHL.U32 R37, R43, 0x10, RZ ;  /* 0x000000102b257824 */ /* 0x000fc600078e00ff */
[----:B------:R-:W-:Y:S02]  /*0c30*/  SHF.L.U64.HI R43, R43, 0x4, R36 ;  /* 0x000000042b2b7819 */ /* 0x000fe40000010224 */
[----:B0-----:R-:W-:Y:S02]  /*0c40*/  IADD3 R52, P1, R47, UR6, RZ ;  /* 0x000000062f347c10 */ /* 0x001fe4000ff3e0ff */
[----:B------:R-:W-:Y:S02]  /*0c50*/  IADD3 R62, P0, R37, R9, RZ ;  /* 0x00000009253e7210 */ /* 0x000fe40007f1e0ff */
[----:B------:R-:W-:Y:S02]  /*0c60*/  IADD3.X R53, R45, UR7, RZ, P1, !PT ;  /* 0x000000072d357c10 */ /* 0x000fe40008ffe4ff */
[----:B------:R-:W-:Y:S01]  /*0c70*/  IADD3 R44, P1, R44, UR6, RZ ;  /* 0x000000062c2c7c10 */ /* 0x000fe2000ff3e0ff */
[----:B--2---:R-:W-:-:S04]  /*0c80*/  FADD R36, -R29, R49 ;  /* 0x000000311d247221 */ /* 0x004fc80000000100 */
[----:B------:R-:W-:Y:S01]  /*0c90*/  FFMA R36, R21, R36, R29 ;  /* 0x0000002415247223 */ /* 0x000fe2000000001d */
[----:B------:R-:W-:Y:S01]  /*0ca0*/  IADD3.X R29, R43, R8, RZ, P0, !PT ;  /* 0x000000082b1d7210 */ /* 0x000fe200007fe4ff */
[----:B------:R-:W-:Y:S01]  /*0cb0*/  IMAD.WIDE R52, R32, 0x4, R52 ;  /* 0x0000000420347825 */ /* 0x000fe200078e0234 */
[----:B------:R-:W-:Y:S02]  /*0cc0*/  IADD3.X R45, R46, UR7, RZ, P1, !PT ;  /* 0x000000072e2d7c10 */ /* 0x000fe40008ffe4ff */
[C---:B------:R-:W-:Y:S01]  /*0cd0*/  SHF.L.U64.HI R29, R62.reuse, 0x2, R29 ;  /* 0x000000023e1d7819 */ /* 0x040fe2000001021d */
[----:B------:R-:W-:Y:S01]  /*0ce0*/  IMAD.SHL.U32 R62, R62, 0x4, RZ ;  /* 0x000000043e3e7824 */ /* 0x000fe200078e00ff */
[----:B------:R-:W-:Y:S01]  /*0cf0*/  IADD3 R46, P1, R18, UR6, RZ ;  /* 0x00000006122e7c10 */ /* 0x000fe2000ff3e0ff */
[----:B------:R0:W2:Y:S01]  /*0d00*/  LDG.E.EL R25, desc[UR4][R52.64] ;  /* 0x0000000434197981 */ /* 0x0000a2000c2e1900 */
[----:B------:R-:W-:Y:S02]  /*0d10*/  LEA.HI R18, R57, R57, RZ, 0x7 ;  /* 0x0000003939127211 */ /* 0x000fe400078f38ff */
[----:B------:R-:W-:-:S02]  /*0d20*/  IADD3.X R47, R54, UR7, RZ, P1, !PT ;  /* 0x00000007362f7c10 */ /* 0x000fc40008ffe4ff */
[----:B------:R-:W-:Y:S02]  /*0d30*/  IADD3.X R49, R27, UR7, RZ, P2, !PT ;  /* 0x000000071b317c10 */ /* 0x000fe400097fe4ff */
[----:B------:R-:W-:Y:S01]  /*0d40*/  LOP3.LUT R18, R18, 0xffff80, RZ, 0xc0, !PT ;  /* 0x00ffff8012127812 */ /* 0x000fe200078ec0ff */
[----:B-----5:R-:W-:Y:S01]  /*0d50*/  FADD R27, -R16, R34 ;  /* 0x00000022101b7221 */ /* 0x020fe20000000100 */
[----:B0-----:R-:W-:Y:S01]  /*0d60*/  IMAD.WIDE R52, R32, 0x4, R44 ;  /* 0x0000000420347825 */ /* 0x001fe200078e022c */
[----:B------:R-:W-:-:S03]  /*0d70*/  IADD3 R44, P0, R62, UR6, RZ ;  /* 0x000000063e2c7c10 */ /* 0x000fc6000ff1e0ff */
[----:B------:R-:W-:Y:S01]  /*0d80*/  FFMA R27, R22, R27, R16 ;  /* 0x0000001b161b7223 */ /* 0x000fe20000000010 */
[----:B------:R-:W-:Y:S01]  /*0d90*/  IADD3 R16, P1, R6, R37, RZ ;  /* 0x0000002506107210 */ /* 0x000fe20007f3e0ff */
[C---:B------:R-:W-:Y:S01]  /*0da0*/  IMAD.WIDE R46, R32.reuse, 0x4, R46 ;  /* 0x00000004202e7825 */ /* 0x040fe200078e022e */
[----:B------:R-:W-:Y:S01]  /*0db0*/  IADD3.X R45, R29, UR7, RZ, P0, !PT ;  /* 0x000000071d2d7c10 */ /* 0x000fe200087fe4ff */
[----:B------:R-:W5:Y:S02]  /*0dc0*/  LDG.E.EL R19, desc[UR4][R52.64] ;  /* 0x0000000434137981 */ /* 0x000f64000c2e1900 */
[C---:B------:R-:W-:Y:S02]  /*0dd0*/  IMAD.IADD R54, R57.reuse, 0x1, -R18 ;  /* 0x0000000139367824 */ /* 0x040fe400078e0a12 */
[----:B------:R-:W-:Y:S01]  /*0de0*/  IMAD.SHL.U32 R57, R57, 0x100, RZ ;  /* 0x0000010039397824 */ /* 0x000fe200078e00ff */
[----:B------:R0:W2:Y:S01]  /*0df0*/  LDG.E.EL R18, desc[UR4][R46.64] ;  /* 0x000000042e127981 */ /* 0x0000a2000c2e1900 */
[----:B------:R-:W-:-:S04]  /*0e00*/  IMAD.WIDE R48, R32, 0x4, R48 ;  /* 0x0000000420307825 */ /* 0x000fc800078e0230 */
[----:B------:R-:W-:-:S04]  /*0e10*/  IMAD.WIDE R44, R57, 0x4, R44 ;  /* 0x00000004392c7825 */ /* 0x000fc800078e022c */
[----:B----4-:R-:W-:Y:S01]  /*0e20*/  FADD R32, -R17, R55 ;  /* 0x0000003711207221 */ /* 0x010fe20000000100 */
[----:B------:R1:W5:Y:S01]  /*0e30*/  LDG.E.EL R53, desc[UR4][R48.64] ;  /* 0x0000000430357981 */ /* 0x000362000c2e1900 */
[C---:B0-----:R-:W-:Y:S01]  /*0e40*/  IMAD.SHL.U32 R46, R16.reuse, 0x4, RZ ;  /* 0x00000004102e7824 */ /* 0x041fe200078e00ff */
[----:B------:R-:W-:Y:S02]  /*0e50*/  IADD3.X R47, R24, R43, RZ, P1, !PT ;  /* 0x0000002b182f7210 */ /* 0x000fe40000ffe4ff */
[----:B------:R0:W4:Y:S01]  /*0e60*/  LDG.E.EL R55, desc[UR4][R44.64] ;  /* 0x000000042c377981 */ /* 0x000122000c2e1900 */
[----:B------:R-:W-:Y:S02]  /*0e70*/  IADD3 R59, P0, R37, R4, RZ ;  /* 0x00000004253b7210 */ /* 0x000fe40007f1e0ff */
[----:B-1----:R-:W-:Y:S02]  /*0e80*/  SHF.L.U64.HI R49, R16, 0x2, R47 ;  /* 0x0000000210317819 */ /* 0x002fe4000001022f */
[----:B0-----:R-:W-:Y:S01]  /*0e90*/  IADD3 R44, P2, R46, UR8, RZ ;  /* 0x000000082e2c7c10 */ /* 0x001fe2000ff5e0ff */
[----:B------:R-:W-:Y:S01]  /*0ea0*/  IMAD.X R34, R43, 0x1, R5, P0 ;  /* 0x000000012b227824 */ /* 0x000fe200000e0605 */
[----:B------:R-:W-:Y:S01]  /*0eb0*/  LEA.HI R47, R61, R2, RZ, 0x11 ;  /* 0x000000023d2f7211 */ /* 0x000fe200078f88ff */
[----:B------:R-:W-:Y:S01]  /*0ec0*/  IMAD.SHL.U32 R54, R54, 0x100, RZ ;  /* 0x0000010036367824 */ /* 0x000fe200078e00ff */
[----:B------:R-:W-:-:S02]  /*0ed0*/  IADD3.X R45, R49, UR9, RZ, P2, !PT ;  /* 0x00000009312d7c10 */ /* 0x000fc400097fe4ff */
[----:B------:R-:W-:Y:S01]  /*0ee0*/  IADD3 R62, P0, R62, UR8, RZ ;  /* 0x000000083e3e7c10 */ /* 0x000fe2000ff1e0ff */
[----:B------:R-:W-:Y:S01]  /*0ef0*/  FADD R51, -R31, R51 ;  /* 0x000000331f337221 */ /* 0x000fe20000000100 */
[----:B------:R-:W-:Y:S01]  /*0f00*/  LOP3.LUT R48, R47, 0xfffe0000, RZ, 0xc0, !PT ;  /* 0xfffe00002f307812 */ /* 0x000fe200078ec0ff */
[----:B------:R-:W-:Y:S01]  /*0f10*/  IMAD.WIDE R44, R54, 0x4, R44 ;  /* 0x00000004362c7825 */ /* 0x000fe200078e022c */
[----:B------:R-:W-:Y:S02]  /*0f20*/  IADD3.X R63, R29, UR9, RZ, P0, !PT ;  /* 0x000000091d3f7c10 */ /* 0x000fe400087fe4ff */
[----:B------:R-:W-:Y:S01]  /*0f30*/  IADD3 R58, P0, R11, R37, RZ ;  /* 0x000000250b3a7210 */ /* 0x000fe20007f1e0ff */
[----:B------:R-:W-:Y:S01]  /*0f40*/  FFMA R31, R20, R51, R31 ;  /* 0x00000033141f7223 */ /* 0x000fe2000000001f */
[----:B------:R-:W-:Y:S01]  /*0f50*/  SHF.L.U64.HI R51, R59, 0x2, R34 ;  /* 0x000000023b337819 */ /* 0x000fe20000010222 */
[----:B------:R-:W-:-:S04]  /*0f60*/  IMAD.WIDE R44, R48, 0x4, R44 ;  /* 0x00000004302c7825 */ /* 0x000fc800078e022c */
[----:B------:R-:W-:Y:S01]  /*0f70*/  FFMA R32, R23, R32, R17 ;  /* 0x0000002017207223 */ /* 0x000fe20000000011 */
[----:B------:R-:W-:Y:S01]  /*0f80*/  SHF.L.U32 R56, R58, 0x2, RZ ;  /* 0x000000023a387819 */ /* 0x000fe200000006ff */
[----:B------:R-:W-:Y:S02]  /*0f90*/  IMAD.SHL.U32 R59, R59, 0x4, RZ ;  /* 0x000000043b3b7824 */ /* 0x000fe400078e00ff */
[----:B------:R-:W-:Y:S01]  /*0fa0*/  IMAD.X R65, R14, 0x1, R43, P0 ;  /* 0x000000010e417824 */ /* 0x000fe200000e062b */
[----:B------:R-:W-:Y:S01]  /*0fb0*/  SHF.R.S32.HI R17, RZ, 0x1f, R2 ;  /* 0x0000001fff117819 */ /* 0x000fe20000011402 */
[----:B------:R0:W2:Y:S01]  /*0fc0*/  LDG.E.EL R29, desc[UR4][R44.64] ;  /* 0x000000042c1d7981 */ /* 0x0000a2000c2e1900 */
[----:B------:R-:W-:Y:S02]  /*0fd0*/  IADD3 R60, P1, R59, UR8, RZ ;  /* 0x000000083b3c7c10 */ /* 0x000fe4000ff3e0ff */
[----:B------:R-:W-:Y:S02]  /*0fe0*/  SHF.L.U64.HI R58, R58, 0x2, R65 ;  /* 0x000000023a3a7819 */ /* 0x000fe40000010241 */
[----:B------:R-:W-:Y:S01]  /*0ff0*/  LEA.HI R17, R17, R2, RZ, 0x11 ;  /* 0x0000000211117211 */ /* 0x000fe200078f88ff */
[----:B------:R-:W-:Y:S01]  /*1000*/  IMAD.WIDE R62, R54, 0x4, R62 ;  /* 0x00000004363e7825 */ /* 0x000fe200078e023e */
[----:B0-----:R-:W-:-:S02]  /*1010*/  IADD3 R44, P0, R56, UR8, RZ ;  /* 0x00000008382c7c10 */ /* 0x001fc4000ff1e0ff */
[----:B------:R-:W-:Y:S02]  /*1020*/  IADD3.X R61, R51, UR9, RZ, P1, !PT ;  /* 0x00000009333d7c10 */ /* 0x000fe40008ffe4ff */
[----:B------:R-:W-:Y:S02]  /*1030*/  IADD3.X R45, R58, UR9, RZ, P0, !PT ;  /* 0x000000093a2d7c10 */ /* 0x000fe400087fe4ff */
[----:B------:R-:W-:Y:S01]  /*1040*/  LOP3.LUT R17, R17, 0xfffe0000, RZ, 0xc0, !PT ;  /* 0xfffe000011117812 */ /* 0x000fe200078ec0ff */
[----:B------:R-:W-:-:S04]  /*1050*/  IMAD.WIDE R60, R54, 0x4, R60 ;  /* 0x00000004363c7825 */ /* 0x000fc800078e023c */
[----:B------:R-:W-:-:S04]  /*1060*/  IMAD.WIDE R44, R54, 0x4, R44 ;  /* 0x00000004362c7825 */ /* 0x000fc800078e022c */
[----:B------:R-:W-:-:S04]  /*1070*/  IMAD.WIDE R62, R17, 0x4, R62 ;  /* 0x00000004113e7825 */ /* 0x000fc800078e023e */
[----:B------:R-:W-:Y:S01]  /*1080*/  IMAD.WIDE R60, R17, 0x4, R60 ;  /* 0x00000004113c7825 */ /* 0x000fe200078e023c */
[----:B------:R-:W2:Y:S03]  /*1090*/  LDG.E.EL R34, desc[UR4][R62.64] ;  /* 0x000000043e227981 */ /* 0x000ea6000c2e1900 */
[----:B------:R-:W-:Y:S01]  /*10a0*/  IMAD.WIDE R44, R48, 0x4, R44 ;  /* 0x00000004302c7825 */ /* 0x000fe200078e022c */
[----:B------:R-:W3:Y:S04]  /*10b0*/  LDG.E.EL R16, desc[UR4][R60.64] ;  /* 0x000000043c107981 */ /* 0x000ee8000c2e1900 */
[----:B------:R0:W3:Y:S02]  /*10c0*/  LDG.E.EL R52, desc[UR4][R44.64] ;  /* 0x000000042c347981 */ /* 0x0000e4000c2e1900 */
[----:B0-----:R-:W-:-:S04]  /*10d0*/  IADD3 R44, P0, R59, UR6, RZ ;  /* 0x000000063b2c7c10 */ /* 0x001fc8000ff1e0ff */
[----:B------:R-:W-:-:S03]  /*10e0*/  IADD3.X R45, R51, UR7, RZ, P0, !PT ;  /* 0x00000007332d7c10 */ /* 0x000fc600087fe4ff */
[----:B------:R-:W-:-:S05]  /*10f0*/  IMAD.WIDE R44, R57, 0x4, R44 ;  /* 0x00000004392c7825 */ /* 0x000fca00078e022c */
[----:B------:R0:W4:Y:S01]  /*1100*/  LDG.E.EL R51, desc[UR4][R44.64] ;  /* 0x000000042c337981 */ /* 0x000122000c2e1900 */
[----:B------:R-:W-:Y:S02]  /*1110*/  IADD3 R60, P1, R56, UR6, RZ ;  /* 0x00000006383c7c10 */ /* 0x000fe4000ff3e0ff */
[----:B0-----:R-:W-:-:S04]  /*1120*/  IADD3 R44, P0, R46, UR6, RZ ;  /* 0x000000062e2c7c10 */ /* 0x001fc8000ff1e0ff */
[----:B------:R-:W-:Y:S02]  /*1130*/  IADD3.X R45, R49, UR7, RZ, P0, !PT ;  /* 0x00000007312d7c10 */ /* 0x000fe400087fe4ff */
[----:B------:R-:W-:Y:S02]  /*1140*/  IADD3 R46, P0, R37, R12, RZ ;  /* 0x0000000c252e7210 */ /* 0x000fe40007f1e0ff */
[----:B------:R-:W-:Y:S01]  /*1150*/  IADD3.X R61, R58, UR7, RZ, P1, !PT ;  /* 0x000000073a3d7c10 */ /* 0x000fe20008ffe4ff */
[----:B------:R-:W-:-:S04]  /*1160*/  IMAD.WIDE R44, R57, 0x4, R44 ;  /* 0x00000004392c7825 */ /* 0x000fc800078e022c */
[----:B------:R-:W-:Y:S01]  /*1170*/  IMAD.X R59, R43, 0x1, R15, P0 ;  /* 0x000000012b3b7824 */ /* 0x000fe200000e060f */
[----:B------:R0:W4:Y:S01]  /*1180*/  LDG.E.EL R56, desc[UR4][R44.64] ;  /* 0x000000042c387981 */ /* 0x000122000c2e1900 */
[----:B------:R-:W-:-:S03]  /*1190*/  IMAD.SHL.U32 R58, R46, 0x4, RZ ;  /* 0x000000042e3a7824 */ /* 0x000fc600078e00ff */
[----:B------:R-:W-:Y:S02]  /*11a0*/  SHF.L.U64.HI R46, R46, 0x2, R59 ;  /* 0x000000022e2e7819 */ /* 0x000fe4000001023b */
[----:B0-----:R-:W-:-:S04]  /*11b0*/  IADD3 R44, P1, R58, UR8, RZ ;  /* 0x000000083a2c7c10 */ /* 0x001fc8000ff3e0ff */
[----:B------:R-:W-:-:S03]  /*11c0*/  IADD3.X R45, R46, UR9, RZ, P1, !PT ;  /* 0x000000092e2d7c10 */ /* 0x000fc60008ffe4ff */
[----:B------:R-:W-:Y:S01]  /*11d0*/  IMAD.WIDE R44, R54, 0x4, R44 ;  /* 0x00000004362c7825 */ /* 0x000fe200078e022c */
[----:B------:R-:W-:-:S03]  /*11e0*/  IADD3 R58, P0, R58, UR6, RZ ;  /* 0x000000063a3a7c10 */ /* 0x000fc6000ff1e0ff */
[----:B------:R-:W-:Y:S01]  /*11f0*/  IMAD.WIDE R44, R17, 0x4, R44 ;  /* 0x00000004112c7825 */ /* 0x000fe200078e022c */
[----:B------:R-:W-:-:S05]  /*1200*/  IADD3.X R59, R46, UR7, RZ, P0, !PT ;  /* 0x000000072e3b7c10 */ /* 0x000fca00087fe4ff */
[----:B------:R0:W4:Y:S01]  /*1210*/  LDG.E.EL R45, desc[UR4][R44.64] ;  /* 0x000000042c2d7981 */ /* 0x000122000c2e1900 */
[----:B------:R-:W-:-:S05]  /*1220*/  IMAD.WIDE R58, R57, 0x4, R58 ;  /* 0x00000004393a7825 */ /* 0x000fca00078e023a */
[----:B------:R1:W4:Y:S01]  /*1230*/  LDG.E.EL R46, desc[UR4][R58.64] ;  /* 0x000000043a2e7981 */ /* 0x000322000c2e1900 */
[----:B------:R-:W-:-:S05]  /*1240*/  IMAD.WIDE R60, R57, 0x4, R60 ;  /* 0x00000004393c7825 */ /* 0x000fca00078e023c */
[----:B------:R-:W4:Y:S01]  /*1250*/  LDG.E.EL R49, desc[UR4][R60.64] ;  /* 0x000000043c317981 */ /* 0x000f22000c2e1900 */
[----:B--2---:R-:W-:-:S04]  /*1260*/  FADD R29, -R34, R29 ;  /* 0x0000001d221d7221 */ /* 0x004fc80000000100 */
[----:B------:R-:W-:Y:S01]  /*1270*/  FFMA R34, R20, R29, R34 ;  /* 0x0000001d14227223 */ /* 0x000fe20000000022 */
[----:B------:R-:W-:Y:S01]  /*1280*/  IADD3 R29, P0, R38, R37, RZ ;  /* 0x00000025261d7210 */ /* 0x000fe20007f1e0ff */
[----:B---3--:R-:W-:-:S04]  /*1290*/  FADD R52, -R16, R52 ;  /* 0x0000003410347221 */ /* 0x008fc80000000100 */
[----:B0-----:R-:W-:Y:S01]  /*12a0*/  FFMA R44, R21, R52, R16 ;  /* 0x00000034152c7223 */ /* 0x001fe20000000010 */
[----:B------:R-:W-:Y:S01]  /*12b0*/  IMAD.X R52, R42, 0x1, R43, P0 ;  /* 0x000000012a347824 */ /* 0x000fe200000e062b */
[----:B------:R-:W-:-:S04]  /*12c0*/  SHF.L.U32 R16, R29, 0x2, RZ ;  /* 0x000000021d107819 */ /* 0x000fc800000006ff */
[----:B------:R-:W-:Y:S02]  /*12d0*/  SHF.L.U64.HI R29, R29, 0x2, R52 ;  /* 0x000000021d1d7819 */ /* 0x000fe40000010234 */
[----:B-1----:R-:W-:-:S04]  /*12e0*/  IADD3 R58, P0, R16, UR8, RZ ;  /* 0x00000008103a7c10 */ /* 0x002fc8000ff1e0ff */
[----:B------:R-:W-:-:S03]  /*12f0*/  IADD3.X R59, R29, UR9, RZ, P0, !PT ;  /* 0x000000091d3b7c10 */ /* 0x000fc600087fe4ff */
[----:B------:R-:W-:-:S04]  /*1300*/  IMAD.WIDE R58, R54, 0x4, R58 ;  /* 0x00000004363a7825 */ /* 0x000fc800078e023a */
[----:B------:R-:W-:-:S05]  /*1310*/  IMAD.WIDE R58, R48, 0x4, R58 ;  /* 0x00000004303a7825 */ /* 0x000fca00078e023a */
[----:B------:R0:W4:Y:S02]  /*1320*/  LDG.E.EL R60, desc[UR4][R58.64] ;  /* 0x000000043a3c7981 */ /* 0x000124000c2e1900 */
[----:B0-----:R-:W-:-:S04]  /*1330*/  IADD3 R58, P0, R16, UR6, RZ ;  /* 0x00000006103a7c10 */ /* 0x001fc8000ff1e0ff */
[----:B------:R-:W-:Y:S01]  /*1340*/  IADD3.X R59, R29, UR7, RZ, P0, !PT ;  /* 0x000000071d3b7c10 */ /* 0x000fe200087fe4ff */
[----:B------:R-:W-:Y:S02]  /*1350*/  FADD R29, -R30, R28 ;  /* 0x0000001c1e1d7221 */ /* 0x000fe40000000100 */
[----:B------:R-:W-:-:S04]  /*1360*/  IMAD.WIDE R58, R57, 0x4, R58 ;  /* 0x00000004393a7825 */ /* 0x000fc800078e023a */
[----:B------:R-:W-:Y:S01]  /*1370*/  FFMA R16, R20, R29, R30 ;  /* 0x0000001d14107223 */ /* 0x000fe2000000001e */
[----:B------:R-:W-:Y:S01]  /*1380*/  IADD3 R29, P0, R37, R13, RZ ;  /* 0x0000000d251d7210 */ /* 0x000fe20007f1e0ff */
[----:B------:R0:W2:Y:S04]  /*1390*/  LDG.E.EL R52, desc[UR4][R58.64] ;  /* 0x000000043a347981 */ /* 0x0000a8000c2e1900 */
[----:B------:R-:W-:Y:S02]  /*13a0*/  IMAD.X R28, R43, 0x1, R35, P0 ;  /* 0x000000012b1c7824 */ /* 0x000fe400000e0623 */
[----:B0-----:R-:W-:-:S03]  /*13b0*/  IMAD.SHL.U32 R58, R29, 0x4, RZ ;  /* 0x000000041d3a7824 */ /* 0x001fc600078e00ff */
[----:B------:R-:W-:Y:S01]  /*13c0*/  SHF.L.U64.HI R29, R29, 0x2, R28 ;  /* 0x000000021d1d7819 */ /* 0x000fe2000001021c */
[----:B----4-:R-:W-:-:S04]  /*13d0*/  FADD R60, -R45, R60 ;  /* 0x0000003c2d3c7221 */ /* 0x010fc80000000100 */
[----:B------:R-:W-:Y:S01]  /*13e0*/  FFMA R45, R22, R60, R45 ;  /* 0x0000003c162d7223 */ /* 0x000fe2000000002d */
[----:B------:R-:W-:-:S04]  /*13f0*/  IADD3 R60, P0, R58, UR8, RZ ;  /* 0x000000083a3c7c10 */ /* 0x000fc8000ff1e0ff */
[----:B------:R-:W-:Y:S02]  /*1400*/  IADD3.X R61, R29, UR9, RZ, P0, !PT ;  /* 0x000000091d3d7c10 */ /* 0x000fe400087fe4ff */
[----:B------:R-:W-:Y:S01]  /*1410*/  IADD3 R28, P0, R39, R37, RZ ;  /* 0x00000025271c7210 */ /* 0x000fe20007f1e0ff */
[----:B------:R-:W-:-:S04]  /*1420*/  IMAD.WIDE R60, R54, 0x4, R60 ;  /* 0x00000004363c7825 */ /* 0x000fc800078e023c */
[----:B------:R-:W-:Y:S02]  /*1430*/  IMAD.X R43, R50, 0x1, R43, P0 ;  /* 0x00000001322b7824 */ /* 0x000fe400000e062b */
[----:B------:R-:W-:-:S03]  /*1440*/  IMAD.WIDE R60, R17, 0x4, R60 ;  /* 0x00000004113c7825 */ /* 0x000fc600078e023c */
[C---:B------:R-:W-:Y:S02]  /*1450*/  SHF.L.U64.HI R30, R28.reuse, 0x2, R43 ;  /* 0x000000021c1e7819 */ /* 0x040fe4000001022b */
[----:B------:R-:W-:Y:S01]  /*1460*/  SHF.L.U32 R28, R28, 0x2, RZ ;  /* 0x000000021c1c7819 */ /* 0x000fe200000006ff */
[----:B------:R0:W3:Y:S03]  /*1470*/  LDG.E.EL R17, desc[UR4][R60.64] ;  /* 0x000000043c117981 */ /* 0x0000e6000c2e1900 */
[----:B0-----:R-:W-:-:S04]  /*1480*/  IADD3 R60, P0, R28, UR8, RZ ;  /* 0x000000081c3c7c10 */ /* 0x001fc8000ff1e0ff */
[----:B------:R-:W-:Y:S02]  /*1490*/  IADD3.X R61, R30, UR9, RZ, P0, !PT ;  /* 0x000000091e3d7c10 */ /* 0x000fe400087fe4ff */
[----:B------:R-:W-:Y:S01]  /*14a0*/  IADD3 R58, P0, R58, UR6, RZ ;  /* 0x000000063a3a7c10 */ /* 0x000fe2000ff1e0ff */
[----:B------:R-:W-:Y:S01]  /*14b0*/  IMAD.WIDE R60, R54, 0x4, R60 ;  /* 0x00000004363c7825 */ /* 0x000fe200078e023c */
[----:B------:R-:W-:Y:S02]  /*14c0*/  IADD3 R28, P1, R28, UR6, RZ ;  /* 0x000000061c1c7c10 */ /* 0x000fe4000ff3e0ff */
[----:B------:R-:W-:Y:S02]  /*14d0*/  IADD3.X R59, R29, UR7, RZ, P0, !PT ;  /* 0x000000071d3b7c10 */ /* 0x000fe400087fe4ff */
[----:B------:R-:W-:Y:S01]  /*14e0*/  IADD3.X R29, R30, UR7, RZ, P1, !PT ;  /* 0x000000071e1d7c10 */ /* 0x000fe20008ffe4ff */
[----:B------:R-:W-:-:S05]  /*14f0*/  IMAD.WIDE R60, R48, 0x4, R60 ;  /* 0x00000004303c7825 */ /* 0x000fca00078e023c */
[----:B------:R0:W3:Y:S02]  /*1500*/  LDG.E.EL R43, desc[UR4][R60.64] ;  /* 0x000000043c2b7981 */ /* 0x0000e4000c2e1900 */
[C---:B0-----:R-:W-:Y:S02]  /*1510*/  IMAD.WIDE R60, R57.reuse, 0x4, R28 ;  /* 0x00000004393c7825 */ /* 0x041fe400078e021c */
[----:B------:R-:W0:Y:S02]  /*1520*/  LDC.64 R28, c[0x0][0x240] ;  /* 0x00009000ff1c7b82 */ /* 0x000e240000000a00 */
[----:B------:R-:W-:Y:S01]  /*1530*/  IMAD.WIDE R58, R57, 0x4, R58 ;  /* 0x00000004393a7825 */ /* 0x000fe200078e023a */
[----:B------:R1:W4:Y:S04]  /*1540*/  LDG.E.EL R37, desc[UR4][R60.64] ;  /* 0x000000043c257981 */ /* 0x000328000c2e1900 */
[----:B------:R0:W4:Y:S01]  /*1550*/  LDG.E.EL R30, desc[UR4][R58.64] ;  /* 0x000000043a1e7981 */ /* 0x000122000c2e1900 */
[----:B------:R-:W-:Y:S01]  /*1560*/  FADD R18, -R25, R18 ;  /* 0x0000001219127221 */ /* 0x000fe20000000100 */
[----:B-1----:R-:W1:Y:S01]  /*1570*/  LDC.64 R60, c[0x0][0x248] ;  /* 0x00009200ff3c7b82 */ /* 0x002e620000000a00 */
[----:B0-----:R-:W-:-:S06]  /*1580*/  IMAD.WIDE R58, R10, 0x8, R28 ;  /* 0x000000080a3a7825 */ /* 0x001fcc00078e021c */
[----:B------:R-:W2:Y:S01]  /*1590*/  LDG.E.EL.64 R58, desc[UR4][R58.64] ;  /* 0x000000043a3a7981 */ /* 0x000ea2000c2e1b00 */
[----:B------:R-:W-:Y:S01]  /*15a0*/  FFMA R18, R22, R18, R25 ;  /* 0x0000001216127223 */ /* 0x000fe20000000019 */
[----:B------:R-:W-:-:S06]  /*15b0*/  IMAD.WIDE R28, R7, 0x8, R28 ;  /* 0x00000008071c7825 */ /* 0x000fcc00078e021c */
[----:B------:R-:W4:Y:S01]  /*15c0*/  LDG.E.EL.64 R28, desc[UR4][R28.64] ;  /* 0x000000041c1c7981 */ /* 0x000f22000c2e1b00 */
[----:B---3--:R-:W-:Y:S01]  /*15d0*/  FADD R62, -R17, R43 ;  /* 0x0000002b113e7221 */ /* 0x008fe20000000100 */
[----:B------:R-:W-:-:S03]  /*15e0*/  FADD R43, -R26, R33 ;  /* 0x000000211a2b7221 */ /* 0x000fc60000000100 */
[----:B------:R-:W-:Y:S01]  /*15f0*/  FFMA R33, R23, R62, R17 ;  /* 0x0000003e17217223 */ /* 0x000fe20000000011 */
[----:B------:R-:W-:Y:S01]  /*1600*/  FFMA R17, R21, R43, R26 ;  /* 0x0000002b15117223 */ /* 0x000fe2000000001a */
[----:B--2---:R-:W-:-:S04]  /*1610*/  SHF.R.U32.HI R43, RZ, 0x1b, R59 ;  /* 0x0000001bff2b7819 */ /* 0x004fc8000001163b */
[----:B------:R-:W-:-:S04]  /*1620*/  LOP3.LUT R43, R43, 0x10, RZ, 0xc0, !PT ;  /* 0x000000102b2b7812 */ /* 0x000fc800078ec0ff */
[----:B------:R-:W-:-:S05]  /*1630*/  IADD3 R43, P0, R58, R43, RZ ;  /* 0x0000002b3a2b7210 */ /* 0x000fca0007f1e0ff */
[----:B------:R-:W-:Y:S01]  /*1640*/  IMAD.X R26, RZ, RZ, R59, P0 ;  /* 0x000000ffff1a7224 */ /* 0x000fe200000e063b */
[----:B------:R-:W-:-:S04]  /*1650*/  LEA R25, P0, R9, UR8, 0x2 ;  /* 0x0000000809197c11 */ /* 0x000fc8000f8010ff */
[C---:B------:R-:W-:Y:S01]  /*1660*/  SHF.L.U64.HI R26, R43.reuse, 0x6, R26 ;  /* 0x000000062b1a7819 */ /* 0x040fe2000001021a */
[----:B------:R-:W-:Y:S01]  /*1670*/  IMAD.SHL.U32 R43, R43, 0x40, RZ ;  /* 0x000000402b2b7824 */ /* 0x000fe200078e00ff */
[----:B------:R-:W-:-:S04]  /*1680*/  LEA.HI.X R8, R9, UR9, R8, 0x2, P0 ;  /* 0x0000000909087c11 */ /* 0x000fc800080f1408 */
[----:B------:R-:W-:-:S05]  /*1690*/  IADD3 R58, P0, R43, R25, RZ ;  /* 0x000000192b3a7210 */ /* 0x000fca0007f1e0ff */
[----:B------:R-:W-:Y:S01]  /*16a0*/  IMAD.X R59, R26, 0x1, R8, P0 ;  /* 0x000000011a3b7824 */ /* 0x000fe200000e0608 */
[----:B------:R-:W-:Y:S01]  /*16b0*/  LEA R9, P0, R6, UR8, 0x2 ;  /* 0x0000000806097c11 */ /* 0x000fe2000f8010ff */
[----:B-1----:R-:W-:-:S03]  /*16c0*/  IMAD.WIDE R62, R10, 0x4, R60 ;  /* 0x000000040a3e7825 */ /* 0x002fc600078e023c */
[----:B------:R-:W-:Y:S02]  /*16d0*/  LEA.HI.X R24, R6, UR9, R24, 0x2, P0 ;  /* 0x0000000906187c11 */ /* 0x000fe400080f1418 */
[----:B------:R-:W-:Y:S01]  /*16e0*/  IADD3 R6, P0, R9, R43, RZ ;  /* 0x0000002b09067210 */ /* 0x000fe20007f1e0ff */
[----:B------:R-:W-:Y:S01]  /*16f0*/  IMAD.WIDE R60, R7, 0x4, R60 ;  /* 0x00000004073c7825 */ /* 0x000fe200078e023c */
[----:B------:R0:W2:Y:S02]  /*1700*/  LDG.E.EL R10, desc[UR4][R62.64] ;  /* 0x000000043e0a7981 */ /* 0x0000a4000c2e1900 */
[----:B------:R-:W-:Y:S01]  /*1710*/  IADD3.X R7, R24, R26, RZ, P0, !PT ;  /* 0x0000001a18077210 */ /* 0x000fe200007fe4ff */
[----:B------:R-:W-:-:S04]  /*1720*/  IMAD.WIDE R58, R0, 0x4, R58 ;  /* 0x00000004003a7825 */ /* 0x000fc800078e023a */
[----:B------:R-:W-:Y:S01]  /*1730*/  FADD R56, -R55, R56 ;  /* 0x0000003837387221 */ /* 0x000fe20000000100 */
[----:B------:R-:W3:Y:S01]  /*1740*/  LDG.E.EL R60, desc[UR4][R60.64] ;  /* 0x000000043c3c7981 */ /* 0x000ee2000c2e1900 */
[----:B------:R-:W-:-:S04]  /*1750*/  IMAD.WIDE R6, R0, 0x4, R6 ;  /* 0x0000000400067825 */ /* 0x000fc800078e0206 */
[----:B------:R-:W-:-:S04]  /*1760*/  IMAD.WIDE R58, R41, 0x4, R58 ;  /* 0x00000004293a7825 */ /* 0x000fc800078e023a */
[----:B------:R-:W-:Y:S01]  /*1770*/  IMAD.WIDE R6, R41, 0x4, R6 ;  /* 0x0000000429067825 */ /* 0x000fe200078e0206 */
[----:B------:R-:W0:Y:S05]  /*1780*/  LDG.E.EL R57, desc[UR4][R58.64] ;  /* 0x000000043a397981 */ /* 0x000e2a000c2e1900 */
[----:B------:R-:W0:Y:S02]  /*1790*/  LDG.E.EL R6, desc[UR4][R6.64] ;  /* 0x0000000406067981 */ /* 0x000e24000c2e1900 */
[----:B0-----:R-:W-:Y:S01]  /*17a0*/  FADD R62, -R57, R6 ;  /* 0x00000006393e7221 */ /* 0x001fe20000000100 */
[----:B------:R-:W-:-:S04]  /*17b0*/  LEA R6, P0, R4, UR8, 0x2 ;  /* 0x0000000804067c11 */ /* 0x000fc8000f8010ff */
[----:B------:R-:W-:Y:S02]  /*17c0*/  LEA.HI.X R7, R4, UR9, R5, 0x2, P0 ;  /* 0x0000000904077c11 */ /* 0x000fe400080f1405 */
[----:B------:R-:W-:-:S05]  /*17d0*/  IADD3 R4, P0, R6, R43, RZ ;  /* 0x0000002b06047210 */ /* 0x000fca0007f1e0ff */
[----:B------:R-:W-:Y:S02]  /*17e0*/  IMAD.X R5, R7, 0x1, R26, P0 ;  /* 0x0000000107057824 */ /* 0x000fe400000e061a */
[----:B------:R-:W-:-:S04]  /*17f0*/  IMAD.WIDE R4, R0, 0x4, R4 ;  /* 0x0000000400047825 */ /* 0x000fc800078e0204 */
[----:B------:R-:W-:Y:S01]  /*1800*/  FFMA R57, R20, R62, R57 ;  /* 0x0000003e14397223 */ /* 0x000fe20000000039 */
[----:B-----5:R-:W-:Y:S01]  /*1810*/  FADD R62, -R19, R53 ;  /* 0x00000035133e7221 */ /* 0x020fe20000000100 */
[----:B------:R-:W-:Y:S01]  /*1820*/  LEA R53, P0, R11, UR8, 0x2 ;  /* 0x000000080b357c11 */ /* 0x000fe2000f8010ff */
[----:B------:R-:W-:-:S03]  /*1830*/  IMAD.WIDE R4, R41, 0x4, R4 ;  /* 0x0000000429047825 */ /* 0x000fc600078e0204 */
[----:B------:R-:W-:Y:S02]  /*1840*/  LEA.HI.X R11, R11, UR9, R14, 0x2, P0 ;  /* 0x000000090b0b7c11 */ /* 0x000fe400080f140e */
[----:B------:R0:W5:Y:S02]  /*1850*/  LDG.E.EL R58, desc[UR4][R4.64] ;  /* 0x00000004043a7981 */ /* 0x000164000c2e1900 */
[----:B0-----:R-:W-:-:S05]  /*1860*/  IADD3 R4, P0, R53, R43, RZ ;  /* 0x0000002b35047210 */ /* 0x001fca0007f1e0ff */
[----:B------:R-:W-:Y:S02]  /*1870*/  IMAD.X R5, R11, 0x1, R26, P0 ;  /* 0x000000010b057824 */ /* 0x000fe400000e061a */
[----:B------:R-:W-:Y:S01]  /*1880*/  IMAD.WIDE R4, R0, 0x4, R4 ;  /* 0x0000000400047825 */ /* 0x000fe200078e0204 */
[----:B------:R-:W-:-:S03]  /*1890*/  LEA R14, P0, R12, UR8, 0x2 ;  /* 0x000000080c0e7c11 */ /* 0x000fc6000f8010ff */
[----:B------:R-:W-:Y:S01]  /*18a0*/  IMAD.WIDE R4, R41, 0x4, R4 ;  /* 0x0000000429047825 */ /* 0x000fe200078e0204 */
[----:B------:R-:W-:-:S04]  /*18b0*/  LEA.HI.X R12, R12, UR9, R15, 0x2, P0 ;  /* 0x000000090c0c7c11 */ /* 0x000fc800080f140f */
[----:B------:R0:W5:Y:S02]  /*18c0*/  LDG.E.EL R59, desc[UR4][R4.64] ;  /* 0x00000004043b7981 */ /* 0x000164000c2e1900 */
[----:B0-----:R-:W-:-:S05]  /*18d0*/  IADD3 R4, P0, R14, R43, RZ ;  /* 0x0000002b0e047210 */ /* 0x001fca0007f1e0ff */
[----:B------:R-:W-:Y:S02]  /*18e0*/  IMAD.X R5, R12, 0x1, R26, P0 ;  /* 0x000000010c057824 */ /* 0x000fe400000e061a */
[----:B------:R-:W-:-:S04]  /*18f0*/  IMAD.WIDE R4, R0, 0x4, R4 ;  /* 0x0000000400047825 */ /* 0x000fc800078e0204 */
[----:B------:R-:W-:Y:S01]  /*1900*/  IMAD.WIDE R4, R41, 0x4, R4 ;  /* 0x0000000429047825 */ /* 0x000fe200078e0204 */
[----:B------:R-:W-:-:S03]  /*1910*/  LEA R15, P0, R38, UR8, 0x2 ;  /* 0x00000008260f7c11 */ /* 0x000fc6000f8010ff */
[----:B------:R-:W-:Y:S02]  /*1920*/  FFMA R19, R23, R62, R19 ;  /* 0x0000003e17137223 */ /* 0x000fe40000000013 */
[----:B------:R0:W2:Y:S01]  /*1930*/  LDG.E.EL R5, desc[UR4][R4.64] ;  /* 0x0000000404057981 */ /* 0x0000a2000c2e1900 */
[----:B------:R-:W-:Y:S02]  /*1940*/  LEA.HI.X R38, R38, UR9, R42, 0x2, P0 ;  /* 0x0000000926267c11 */ /* 0x000fe400080f142a */
[----:B------:R-:W-:Y:S01]  /*1950*/  IADD3 R62, P0, R15, R43, RZ ;  /* 0x0000002b0f3e7210 */ /* 0x000fe20007f1e0ff */
[----:B0-----:R-:W-:Y:S01]  /*1960*/  FFMA R4, R20, R56, R55 ;  /* 0x0000003814047223 */ /* 0x001fe20000000037 */
[----:B----4-:R-:W-:-:S04]  /*1970*/  SHF.R.U32.HI R55, RZ, 0x1b, R29 ;  /* 0x0000001bff377819 */ /* 0x010fc8000001161d */
[----:B------:R-:W-:Y:S02]  /*1980*/  LOP3.LUT R55, R55, 0x10, RZ, 0xc0, !PT ;  /* 0x0000001037377812 */ /* 0x000fe400078ec0ff */
[----:B------:R-:W-:Y:S02]  /*1990*/  IADD3.X R63, R38, R26, RZ, P0, !PT ;  /* 0x0000001a263f7210 */ /* 0x000fe400007fe4ff */
[----:B------:R-:W-:-:S05]  /*19a0*/  IADD3 R56, P0, R28, R55, RZ ;  /* 0x000000371c387210 */ /* 0x000fca0007f1e0ff */
[----:B------:R-:W-:Y:S02]  /*19b0*/  IMAD.X R29, RZ, RZ, R29, P0 ;  /* 0x000000ffff1d7224 */ /* 0x000fe400000e061d */
[----:B------:R-:W-:-:S03]  /*19c0*/  IMAD.SHL.U32 R55, R56, 0x40, RZ ;  /* 0x0000004038377824 */ /* 0x000fc600078e00ff */
[----:B------:R-:W-:Y:S02]  /*19d0*/  SHF.L.U64.HI R56, R56, 0x6, R29 ;  /* 0x0000000638387819 */ /* 0x000fe4000001021d */
[----:B------:R-:W-:Y:S01]  /*19e0*/  IADD3 R28, P0, R9, R55, RZ ;  /* 0x00000037091c7210 */ /* 0x000fe20007f1e0ff */
[----:B------:R-:W-:-:S04]  /*19f0*/  IMAD.WIDE R62, R0, 0x4, R62 ;  /* 0x00000004003e7825 */ /* 0x000fc800078e023e */
[----:B------:R-:W-:Y:S01]  /*1a00*/  IMAD.X R29, R24, 0x1, R56, P0 ;  /* 0x00000001181d7824 */ /* 0x000fe200000e0638 */
[----:B------:R-:W-:Y:S01]  /*1a10*/  LEA R9, P0, R13, UR8, 0x2 ;  /* 0x000000080d097c11 */ /* 0x000fe2000f8010ff */
[----:B------:R-:W-:-:S04]  /*1a20*/  IMAD.WIDE R62, R41, 0x4, R62 ;  /* 0x00000004293e7825 */ /* 0x000fc800078e023e */
[----:B------:R-:W-:Y:S01]  /*1a30*/  IMAD.WIDE R28, R54, 0x4, R28 ;  /* 0x00000004361c7825 */ /* 0x000fe200078e021c */
[----:B------:R-:W-:Y:S01]  /*1a40*/  LEA.HI.X R13, R13, UR9, R35, 0x2, P0 ;  /* 0x000000090d0d7c11 */ /* 0x000fe200080f1423 */
[----:B------:R0:W2:Y:S01]  /*1a50*/  LDG.E.EL R42, desc[UR4][R62.64] ;  /* 0x000000043e2a7981 */ /* 0x0000a2000c2e1900 */
[----:B------:R-:W-:Y:S01]  /*1a60*/  LEA R35, P0, R39, UR8, 0x2 ;  /* 0x0000000827237c11 */ /* 0x000fe2000f8010ff */
[----:B------:R-:W-:-:S03]  /*1a70*/  IMAD.WIDE R28, R48, 0x4, R28 ;  /* 0x00000004301c7825 */ /* 0x000fc600078e021c */
[----:B------:R-:W-:Y:S02]  /*1a80*/  LEA.HI.X R39, R39, UR9, R50, 0x2, P0 ;  /* 0x0000000927277c11 */ /* 0x000fe400080f1432 */
[----:B------:R1:W4:Y:S01]  /*1a90*/  LDG.E.EL R24, desc[UR4][R28.64] ;  /* 0x000000041c187981 */ /* 0x000322000c2e1900 */
[----:B0-----:R-:W-:-:S05]  /*1aa0*/  IADD3 R62, P1, R35, R43, RZ ;  /* 0x0000002b233e7210 */ /* 0x001fca0007f3e0ff */
[----:B------:R-:W-:Y:S01]  /*1ab0*/  IMAD.X R63, R39, 0x1, R26, P1 ;  /* 0x00000001273f7824 */ /* 0x000fe200008e061a */
[----:B-1----:R-:W-:Y:S01]  /*1ac0*/  IADD3 R28, P0, R9, R43, RZ ;  /* 0x0000002b091c7210 */ /* 0x002fe20007f1e0ff */
[----:B------:R-:W-:-:S03]  /*1ad0*/  IMAD.WIDE R62, R0, 0x4, R62 ;  /* 0x00000004003e7825 */ /* 0x000fc600078e023e */
[----:B------:R-:W-:Y:S01]  /*1ae0*/  IADD3.X R29, R13, R26, RZ, P0, !PT ;  /* 0x0000001a0d1d7210 */ /* 0x000fe200007fe4ff */
[----:B------:R-:W-:-:S04]  /*1af0*/  IMAD.WIDE R62, R41, 0x4, R62 ;  /* 0x00000004293e7825 */ /* 0x000fc800078e023e */
[----:B------:R-:W-:Y:S01]  /*1b00*/  IMAD.WIDE R28, R0, 0x4, R28 ;  /* 0x00000004001c7825 */ /* 0x000fe200078e021c */
[----:B------:R0:W3:Y:S01]  /*1b10*/  LDG.E.EL R26, desc[UR4][R62.64] ;  /* 0x000000043e1a7981 */ /* 0x0000e2000c2e1900 */
[----:B------:R-:W-:Y:S02]  /*1b20*/  IADD3 R6, P1, R55, R6, RZ ;  /* 0x0000000637067210 */ /* 0x000fe40007f3e0ff */
[----:B------:R-:W-:Y:S01]  /*1b30*/  IMAD.WIDE R28, R41, 0x4, R28 ;  /* 0x00000004291c7825 */ /* 0x000fe200078e021c */
[----:B------:R-:W-:Y:S02]  /*1b40*/  IADD3 R14, P2, R55, R14, RZ ;  /* 0x0000000e370e7210 */ /* 0x000fe40007f5e0ff */
[----:B0-----:R-:W-:Y:S02]  /*1b50*/  IADD3 R62, P4, R53, R55, RZ ;  /* 0x00000037353e7210 */ /* 0x001fe40007f9e0ff */
[----:B------:R0:W3:Y:S01]  /*1b60*/  LDG.E.EL R0, desc[UR4][R28.64] ;  /* 0x000000041c007981 */ /* 0x0000e2000c2e1900 */
[----:B------:R-:W-:Y:S01]  /*1b70*/  IADD3 R64, P5, R15, R55, RZ ;  /* 0x000000370f407210 */ /* 0x000fe20007fbe0ff */
[----:B------:R-:W-:Y:S01]  /*1b80*/  IMAD.X R7, R56, 0x1, R7, P1 ;  /* 0x0000000138077824 */ /* 0x000fe200008e0607 */
[----:B------:R-:W-:-:S02]  /*1b90*/  IADD3 R66, P3, R55, R9, RZ ;  /* 0x0000000937427210 */ /* 0x000fc40007f7e0ff */
[----:B------:R-:W-:Y:S02]  /*1ba0*/  IADD3 R68, P6, R35, R55, RZ ;  /* 0x0000003723447210 */ /* 0x000fe40007fde0ff */
[----:B------:R-:W-:Y:S02]  /*1bb0*/  IADD3.X R63, R11, R56, RZ, P4, !PT ;  /* 0x000000380b3f7210 */ /* 0x000fe400027fe4ff */
[----:B0-----:R-:W-:Y:S01]  /*1bc0*/  IADD3 R28, P0, R55, R25, RZ ;  /* 0x00000019371c7210 */ /* 0x001fe20007f1e0ff */
[----:B------:R-:W-:Y:S01]  /*1bd0*/  IMAD.X R15, R56, 0x1, R12, P2 ;  /* 0x00000001380f7824 */ /* 0x000fe200010e060c */
[----:B------:R-:W-:Y:S01]  /*1be0*/  IADD3.X R69, R39, R56, RZ, P6, !PT ;  /* 0x0000003827457210 */ /* 0x000fe200037fe4ff */
[----:B------:R-:W-:Y:S02]  /*1bf0*/  IMAD.X R65, R38, 0x1, R56, P5 ;  /* 0x0000000126417824 */ /* 0x000fe400028e0638 */
[C---:B------:R-:W-:Y:S02]  /*1c00*/  IMAD.X R29, R56.reuse, 0x1, R8, P0 ;  /* 0x00000001381d7824 */ /* 0x040fe400000e0608 */
[----:B------:R-:W-:Y:S01]  /*1c10*/  IMAD.X R67, R56, 0x1, R13, P3 ;  /* 0x0000000138437824 */ /* 0x000fe200018e060d */
[----:B------:R-:W0:Y:S01]  /*1c20*/  LDC.64 R8, c[0x0][0x258] ;  /* 0x00009600ff087b82 */ /* 0x000e220000000a00 */
[----:B------:R-:W-:-:S04]  /*1c30*/  IMAD.WIDE R6, R54, 0x4, R6 ;  /* 0x0000000436067825 */ /* 0x000fc800078e0206 */
[----:B------:R-:W-:-:S03]  /*1c40*/  IMAD.WIDE R62, R54, 0x4, R62 ;  /* 0x00000004363e7825 */ /* 0x000fc600078e023e */
[----:B------:R-:W1:Y:S01]  /*1c50*/  LDC.64 R12, c[0x0][0x250] ;  /* 0x00009400ff0c7b82 */ /* 0x000e620000000a00 */
[----:B------:R-:W-:-:S04]  /*1c60*/  IMAD.WIDE R28, R54, 0x4, R28 ;  /* 0x00000004361c7825 */ /* 0x000fc800078e021c */
[----:B------:R-:W-:-:S04]  /*1c70*/  IMAD.WIDE R14, R54, 0x4, R14 ;  /* 0x00000004360e7825 */ /* 0x000fc800078e020e */
[----:B------:R-:W-:-:S04]  /*1c80*/  IMAD.WIDE R64, R54, 0x4, R64 ;  /* 0x0000000436407825 */ /* 0x000fc800078e0240 */
[----:B------:R-:W-:-:S04]  /*1c90*/  IMAD.WIDE R66, R54, 0x4, R66 ;  /* 0x0000000436427825 */ /* 0x000fc800078e0242 */
[----:B------:R-:W-:-:S04]  /*1ca0*/  IMAD.WIDE R68, R54, 0x4, R68 ;  /* 0x0000000436447825 */ /* 0x000fc800078e0244 */
[----:B------:R-:W-:-:S04]  /*1cb0*/  IMAD.WIDE R6, R48, 0x4, R6 ;  /* 0x0000000430067825 */ /* 0x000fc800078e0206 */
[C---:B------:R-:W-:Y:S02]  /*1cc0*/  IMAD.WIDE R62, R48.reuse, 0x4, R62 ;  /* 0x00000004303e7825 */ /* 0x040fe400078e023e */
[----:B------:R0:W4:Y:S02]  /*1cd0*/  LDG.E.EL R6, desc[UR4][R6.64] ;  /* 0x0000000406067981 */ /* 0x000124000c2e1900 */
[C---:B------:R-:W-:Y:S02]  /*1ce0*/  IMAD.WIDE R28, R48.reuse, 0x4, R28 ;  /* 0x00000004301c7825 */ /* 0x040fe400078e021c */
[----:B------:R-:W4:Y:S02]  /*1cf0*/  LDG.E.EL R63, desc[UR4][R62.64] ;  /* 0x000000043e3f7981 */ /* 0x000f24000c2e1900 */
[C---:B------:R-:W-:Y:S02]  /*1d00*/  IMAD.WIDE R14, R48.reuse, 0x4, R14 ;  /* 0x00000004300e7825 */ /* 0x040fe400078e020e */
[----:B------:R-:W4:Y:S02]  /*1d10*/  LDG.E.EL R29, desc[UR4][R28.64] ;  /* 0x000000041c1d7981 */ /* 0x000f24000c2e1900 */
[----:B------:R-:W-:-:S02]  /*1d20*/  IMAD.WIDE R64, R48, 0x4, R64 ;  /* 0x0000000430407825 */ /* 0x000fc400078e0240 */
[----:B------:R0:W4:Y:S02]  /*1d30*/  LDG.E.EL R15, desc[UR4][R14.64] ;  /* 0x000000040e0f7981 */ /* 0x000124000c2e1900 */
[C---:B------:R-:W-:Y:S02]  /*1d40*/  IMAD.WIDE R66, R48.reuse, 0x4, R66 ;  /* 0x0000000430427825 */ /* 0x040fe400078e0242 */
[----:B------:R-:W4:Y:S02]  /*1d50*/  LDG.E.EL R64, desc[UR4][R64.64] ;  /* 0x0000000440407981 */ /* 0x000f24000c2e1900 */
[----:B------:R-:W-:Y:S02]  /*1d60*/  IMAD.WIDE R68, R48, 0x4, R68 ;  /* 0x0000000430447825 */ /* 0x000fe400078e0244 */
[----:B------:R-:W4:Y:S04]  /*1d70*/  LDG.E.EL R66, desc[UR4][R66.64] ;  /* 0x0000000442427981 */ /* 0x000f28000c2e1900 */
[----:B------:R-:W4:Y:S01]  /*1d80*/  LDG.E.EL R69, desc[UR4][R68.64] ;  /* 0x0000000444457981 */ /* 0x000f22000c2e1900 */
[----:B------:R-:W-:-:S02]  /*1d90*/  IMAD.SHL.U32 R47, R47, 0x2, RZ ;  /* 0x000000022f2f7824 */ /* 0x000fc400078e00ff */
[----:B------:R-:W-:-:S03]  /*1da0*/  IMAD.SHL.U32 R40, R40, 0x2, RZ ;  /* 0x0000000228287824 */ /* 0x000fc600078e00ff */
[----:B------:R-:W-:Y:S02]  /*1db0*/  LOP3.LUT R11, R47, 0xfffc0000, RZ, 0xc0, !PT ;  /* 0xfffc00002f0b7812 */ /* 0x000fe400078ec0ff */
[----:B------:R-:W-:Y:S02]  /*1dc0*/  LOP3.LUT R40, R40, 0xfffc0000, RZ, 0xc0, !PT ;  /* 0xfffc000028287812 */ /* 0x000fe400078ec0ff */
[----:B------:R-:W-:Y:S01]  /*1dd0*/  IADD3 R11, R11, R2, -R48 ;  /* 0x000000020b0b7210 */ /* 0x000fe20007ffe830 */
[----:B0-----:R-:W-:Y:S01]  /*1de0*/  FADD R7, -R46, R52 ;  /* 0x000000342e077221 */ /* 0x001fe20000000100 */
[----:B------:R-:W-:Y:S01]  /*1df0*/  IADD3 R41, R40, R3, -R41 ;  /* 0x0000000328297210 */ /* 0x000fe20007ffe829 */
[----:B------:R-:W-:Y:S01]  /*1e00*/  FADD R37, -R30, R37 ;  /* 0x000000251e257221 */ /* 0x000fe20000000100 */
[----:B-----5:R-:W-:-:S04]  /*1e10*/  FADD R59, -R58, R59 ;  /* 0x0000003b3a3b7221 */ /* 0x020fc80000000100 */
[----:B------:R-:W-:Y:S01]  /*1e20*/  FFMA R58, R21, R59, R58 ;  /* 0x0000003b153a7223 */ /* 0x000fe2000000003a */
[----:B--2---:R-:W-:-:S04]  /*1e30*/  FADD R42, -R5, R42 ;  /* 0x0000002a052a7221 */ /* 0x004fc80000000100 */
[----:B------:R-:W-:-:S04]  /*1e40*/  FFMA R2, R22, R42, R5 ;  /* 0x0000002a16027223 */ /* 0x000fc80000000005 */
[----:B------:R-:W-:-:S04]  /*1e50*/  FADD R2, -R27, R2 ;  /* 0x000000021b027221 */ /* 0x000fc80000000100 */
[----:B------:R-:W-:Y:S01]  /*1e60*/  FFMA R14, R10, R2, R27 ;  /* 0x000000020a0e7223 */ /* 0x000fe2000000001b */
[----:B---3--:R-:W-:-:S04]  /*1e70*/  FADD R25, -R0, R26 ;  /* 0x0000001a00197221 */ /* 0x008fc80000000100 */
[----:B------:R-:W-:Y:S01]  /*1e80*/  FFMA R25, R23, R25, R0 ;  /* 0x0000001917197223 */ /* 0x000fe20000000000 */
[----:B----4-:R-:W-:Y:S01]  /*1e90*/  FADD R35, -R6, R63 ;  /* 0x0000003f06237221 */ /* 0x010fe20000000100 */
[----:B------:R-:W-:-:S03]  /*1ea0*/  FADD R24, -R29, R24 ;  /* 0x000000181d187221 */ /* 0x000fc60000000100 */
[----:B------:R-:W-:Y:S01]  /*1eb0*/  FFMA R35, R21, R35, R6 ;  /* 0x0000002315237223 */ /* 0x000fe20000000006 */
[----:B------:R-:W-:Y:S01]  /*1ec0*/  FADD R6, -R51, R49 ;  /* 0x0000003133067221 */ /* 0x000fe20000000100 */
[----:B------:R-:W-:Y:S01]  /*1ed0*/  FFMA R29, R20, R24, R29 ;  /* 0x00000018141d7223 */ /* 0x000fe2000000001d */
[----:B------:R-:W-:Y:S02]  /*1ee0*/  FADD R64, -R15, R64 ;  /* 0x000000400f407221 */ /* 0x000fe40000000100 */
[----:B------:R-:W-:Y:S01]  /*1ef0*/  FFMA R5, R21, R6, R51 ;  /* 0x0000000615057223 */ /* 0x000fe20000000033 */
[----:B-1----:R-:W-:-:S04]  /*1f00*/  IMAD.WIDE R20, R3, 0x4, R12 ;  /* 0x0000000403147825 */ /* 0x002fc800078e020c */
[----:B------:R-:W-:Y:S01]  /*1f10*/  FFMA R0, R22, R64, R15 ;  /* 0x0000004016007223 */ /* 0x000fe2000000000f */
[----:B------:R-:W-:Y:S01]  /*1f20*/  FADD R69, -R66, R69 ;  /* 0x0000004542457221 */ /* 0x000fe20000000100 */
[----:B------:R-:W-:-:S03]  /*1f30*/  FADD R12, -R31, R57 ;  /* 0x000000391f0c7221 */ /* 0x000fc60000000100 */
[----:B------:R-:W-:Y:S01]  /*1f40*/  FFMA R66, R23, R69, R66 ;  /* 0x0000004517427223 */ /* 0x000fe20000000042 */
[----:B------:R-:W-:Y:S01]  /*1f50*/  FADD R13, -R36, R58 ;  /* 0x0000003a240d7221 */ /* 0x000fe20000000100 */
[----:B------:R-:W-:Y:S01]  /*1f60*/  FADD R15, -R32, R25 ;  /* 0x00000019200f7221 */ /* 0x000fe20000000100 */
[----:B------:R-:W-:Y:S01]  /*1f70*/  FADD R29, -R34, R29 ;  /* 0x0000001d221d7221 */ /* 0x000fe20000000100 */
[----:B------:R-:W-:Y:S01]  /*1f80*/  FADD R35, -R44, R35 ;  /* 0x000000232c237221 */ /* 0x000fe20000000100 */
[----:B------:R-:W-:Y:S01]  /*1f90*/  FADD R0, -R45, R0 ;  /* 0x000000002d007221 */ /* 0x000fe20000000100 */
[----:B------:R-:W-:Y:S01]  /*1fa0*/  FADD R66, -R33, R66 ;  /* 0x0000004221427221 */ /* 0x000fe20000000100 */
[----:B------:R-:W-:Y:S01]  /*1fb0*/  FFMA R6, R22, R7, R46 ;  /* 0x0000000716067223 */ /* 0x000fe2000000002e */
[----:B------:R-:W-:Y:S01]  /*1fc0*/  FFMA R7, R23, R37, R30 ;  /* 0x0000002517077223 */ /* 0x000fe2000000001e */
[----:B------:R-:W-:-:S04]  /*1fd0*/  IMAD.WIDE R22, R41, 0x4, R8 ;  /* 0x0000000429167825 */ /* 0x000fc800078e0208 */
[C---:B------:R-:W-:Y:S01]  /*1fe0*/  FFMA R12, R10.reuse, R12, R31 ;  /* 0x0000000c0a0c7223 */ /* 0x040fe2000000001f */
[C---:B------:R-:W-:Y:S01]  /*1ff0*/  FFMA R13, R10.reuse, R13, R36 ;  /* 0x0000000d0a0d7223 */ /* 0x040fe20000000024 */
[----:B------:R-:W-:Y:S01]  /*2000*/  FFMA R15, R10, R15, R32 ;  /* 0x0000000f0a0f7223 */ /* 0x000fe20000000020 */
[----:B------:R-:W-:-:S04]  /*2010*/  IMAD.WIDE R8, R11, 0x4, R8 ;  /* 0x000000040b087825 */ /* 0x000fc800078e0208 */
[C---:B------:R-:W-:Y:S01]  /*2020*/  FFMA R24, R60.reuse, R29, R34 ;  /* 0x0000001d3c187223 */ /* 0x040fe20000000022 */
[C---:B------:R-:W-:Y:S01]  /*2030*/  FFMA R25, R60.reuse, R35, R44 ;  /* 0x000000233c197223 */ /* 0x040fe2000000002c */
[C---:B------:R-:W-:Y:S01]  /*2040*/  FFMA R26, R60.reuse, R0, R45 ;  /* 0x000000003c1a7223 */ /* 0x040fe2000000002d */
[----:B------:R-:W-:Y:S01]  /*2050*/  FFMA R27, R60, R66, R33 ;  /* 0x000000423c1b7223 */ /* 0x000fe20000000021 */
[----:B------:R-:W-:Y:S04]  /*2060*/  STG.E.128 desc[UR4][R20.64], R16 ;  /* 0x0000001014007986 */ /* 0x000fe8000c101d04 */
[----:B------:R-:W-:Y:S04]  /*2070*/  STG.E.128 desc[UR4][R20.64+0x800], R4 ;  /* 0x0008000414007986 */ /* 0x000fe8000c101d04 */
[----:B------:R-:W-:Y:S04]  /*2080*/  STG.E.128 desc[UR4][R22.64], R12 ;  /* 0x0000000c16007986 */ /* 0x000fe8000c101d04 */
[----:B------:R-:W-:Y:S01]  /*2090*/  STG.E.128 desc[UR4][R8.64], R24 ;  /* 0x0000001808007986 */ /* 0x000fe2000c101d04 */
[----:B------:R-:W-:Y:S05]  /*20a0*/  EXIT ;  /* 0x000000000000794d */ /* 0x000fea0003800000 */
.L_x_0:
[----:B------:R-:W-:-:S00]  /*20b0*/  BRA `(.L_x_0) ;  /* 0xfffffffc00fc7947 */ /* 0x000fc0000383ffff */
[----:B------:R-:W-:-:S00]  /*20c0*/  NOP ;  /* 0x0000000000007918 */ /* 0x000fc00000000000 */
        /* <DEDUP_REMOVED lines=11> */
.L_x_1:


//--------------------- .nv.constant0.triton_poi_fused__unsafe_index_add_mul_sub_29 --------------------------
	.section	.nv.constant0.triton_poi_fused__unsafe_index_add_mul_sub_29,"a",@progbits
	.sectionflags	@""
	.align	4
.nv.constant0.triton_poi_fused__unsafe_index_add_mul_sub_29:
	.zero		612
